	.target	sm_100a

	.elftype	@"ET_EXEC"


//--------------------- .note.nv.tkinfo           --------------------------
	.section	.note.nv.tkinfo,"",@"SHT_NOTE"
	.sectionflags	@"SHF_NOTE_NV_TKINFO"
	.tkinfo
        /*0018*/ 	.word	0x00000002
        /*0030*/ 	.string	""
        /*0030*/ 	.string	"ptxas"
        /*0030*/ 	.string	"Cuda compilation tools, release 13.0, V13.0.88"
        /*0030*/ 	.string	"Build cuda_13.0.r13.0/compiler.36424714_0"
        /*0030*/ 	.string	"-arch sm_100a -m 64 "



//--------------------- .note.nv.cuinfo           --------------------------
	.section	.note.nv.cuinfo,"",@"SHT_NOTE"
	.sectionflags	@"SHF_NOTE_NV_CUINFO"
        /*0018*/ 	.short	0x0002
        /*001a*/ 	.short	0x0064
        /*001c*/ 	.short	0x0082
	.zero		2


//--------------------- .nv.info                  --------------------------
	.section	.nv.info,"",@"SHT_CUDA_INFO"
	.align	4


	//----- nvinfo : EIATTR_REGCOUNT
	.align		4
        /*0000*/ 	.byte	0x04, 0x2f
        /*0002*/ 	.short	(.L_19 - .L_18)
	.align		4
.L_18:
        /*0004*/ 	.word	index@(_ZN7cutlass13device_kernelINS_4gemm6kernel13GemmUniversalIN4cute5tupleIJiiiiEEENS1_10collective13CollectiveMmaINS1_35MainloopSm100TmaUmmaWarpSpecializedILi4ELi2ELi4ENS5_IJNS4_1CILi2EEESB_NSA_ILi1EEEEEEEENS5_IJNSA_ILi64EEENSA_ILi128EEESG_EEENS_12float_e5m2_tENS5_IJlSC_lEEESI_SJ_NS4_8TiledMMAINS4_8MMA_AtomIJNS4_10MMA_TraitsINS4_19SM100_MMA_F8F6F4_SSEJSI_SI_fSF_SG_NS4_17integral_constantINS4_4UMMA5MajorELSQ_0EEESR_NSO_INSP_7ScaleInELSS_0EEEST_EEEEEENS4_6LayoutINS5_IJSC_SC_SC_EEENS5_IJNSA_ILi0EEESY_SY_EEEEENS5_IJNS4_10UnderscoreES11_S11_EEEEENS4_23SM90_TMA_LOAD_MULTICASTENS4_14ComposedLayoutINS4_7SwizzleILi3ELi4ELi3EEENS4_18smem_ptr_flag_bitsILi8EEENSW_INS5_IJNSA_ILi8EEESG_EEENS5_IJSG_SC_EEEEEEEvNS4_8identityES14_S1E_vS1F_EENS_8epilogue10collective18CollectiveEpilogueINS1H_23Sm100TmaWarpSpecializedILi2ELi2ELi32ELb0ELb0EEEJSH_NS5_IJNSW_ISF_SC_EES1M_EEESI_SJ_SI_SJ_NS1H_6fusion15FusionCallbacksIS1L_NS1O_17LinearCombinationISI_fSI_fLNS_15FloatRoundStyleE2EEESH_S1N_JEEENS4_5SM1004TMEM4LOAD26SM100_TMEM_LOAD_16dp32b32xENS4_13SM90_TMA_LOADENS15_INS16_ILi2ELi4ELi3EEES19_NSW_INS5_IJS1A_SF_EEENS5_IJSF_SC_EEEEEEENS4_39AutoVectorizingCopyWithAssumedAlignmentILi128EEENS4_14SM90_TMA_STOREES23_S25_S25_EEEvvEEEEvNT_6ParamsE)
        /*0008*/ 	.word	0x00000072


	//----- nvinfo : EIATTR_FRAME_SIZE
	.align		4
.L_19:
        /*000c*/ 	.byte	0x04, 0x11
        /*000e*/ 	.short	(.L_21 - .L_20)
	.align		4
.L_20:
        /*0010*/ 	.word	index@($__internal_2_$__cuda_sm10x_tcgen05_guardrail_trap_unallocated_columns_being_dealloced)
        /*0014*/ 	.word	0x00000000


	//----- nvinfo : EIATTR_FRAME_SIZE
	.align		4
.L_21:
        /*0018*/ 	.byte	0x04, 0x11
        /*001a*/ 	.short	(.L_23 - .L_22)
	.align		4
.L_22:
        /*001c*/ 	.word	index@($__internal_1_$__cuda_sm10x_tcgen05_guardrail_trap_phase_invalid_during_alloc)
        /*0020*/ 	.word	0x00000000


	//----- nvinfo : EIATTR_FRAME_SIZE
	.align		4
.L_23:
        /*0024*/ 	.byte	0x04, 0x11
        /*0026*/ 	.short	(.L_25 - .L_24)
	.align		4
.L_24:
        /*0028*/ 	.word	index@($__internal_0_$__cuda_sm10x_tcgen05_guardrail_trap_col_being_dealloced_not_returned_by_alloc)
        /*002c*/ 	.word	0x00000000


	//----- nvinfo : EIATTR_FRAME_SIZE
	.align		4
.L_25:
        /*0030*/ 	.byte	0x04, 0x11
        /*0032*/ 	.short	(.L_27 - .L_26)
	.align		4
.L_26:
        /*0034*/ 	.word	index@(_ZN7cutlass13device_kernelINS_4gemm6kernel13GemmUniversalIN4cute5tupleIJiiiiEEENS1_10collective13CollectiveMmaINS1_35MainloopSm100TmaUmmaWarpSpecializedILi4ELi2ELi4ENS5_IJNS4_1CILi2EEESB_NSA_ILi1EEEEEEEENS5_IJNSA_ILi64EEENSA_ILi128EEESG_EEENS_12float_e5m2_tENS5_IJlSC_lEEESI_SJ_NS4_8TiledMMAINS4_8MMA_AtomIJNS4_10MMA_TraitsINS4_19SM100_MMA_F8F6F4_SSEJSI_SI_fSF_SG_NS4_17integral_constantINS4_4UMMA5MajorELSQ_0EEESR_NSO_INSP_7ScaleInELSS_0EEEST_EEEEEENS4_6LayoutINS5_IJSC_SC_SC_EEENS5_IJNSA_ILi0EEESY_SY_EEEEENS5_IJNS4_10UnderscoreES11_S11_EEEEENS4_23SM90_TMA_LOAD_MULTICASTENS4_14ComposedLayoutINS4_7SwizzleILi3ELi4ELi3EEENS4_18smem_ptr_flag_bitsILi8EEENSW_INS5_IJNSA_ILi8EEESG_EEENS5_IJSG_SC_EEEEEEEvNS4_8identityES14_S1E_vS1F_EENS_8epilogue10collective18CollectiveEpilogueINS1H_23Sm100TmaWarpSpecializedILi2ELi2ELi32ELb0ELb0EEEJSH_NS5_IJNSW_ISF_SC_EES1M_EEESI_SJ_SI_SJ_NS1H_6fusion15FusionCallbacksIS1L_NS1O_17LinearCombinationISI_fSI_fLNS_15FloatRoundStyleE2EEESH_S1N_JEEENS4_5SM1004TMEM4LOAD26SM100_TMEM_LOAD_16dp32b32xENS4_13SM90_TMA_LOADENS15_INS16_ILi2ELi4ELi3EEES19_NSW_INS5_IJS1A_SF_EEENS5_IJSF_SC_EEEEEEENS4_39AutoVectorizingCopyWithAssumedAlignmentILi128EEENS4_14SM90_TMA_STOREES23_S25_S25_EEEvvEEEEvNT_6ParamsE)
        /*0038*/ 	.word	0x00000000


	//----- nvinfo : EIATTR_MIN_STACK_SIZE
	.align		4
.L_27:
        /*003c*/ 	.byte	0x04, 0x12
        /*003e*/ 	.short	(.L_29 - .L_28)
	.align		4
.L_28:
        /*0040*/ 	.word	index@(_ZN7cutlass13device_kernelINS_4gemm6kernel13GemmUniversalIN4cute5tupleIJiiiiEEENS1_10collective13CollectiveMmaINS1_35MainloopSm100TmaUmmaWarpSpecializedILi4ELi2ELi4ENS5_IJNS4_1CILi2EEESB_NSA_ILi1EEEEEEEENS5_IJNSA_ILi64EEENSA_ILi128EEESG_EEENS_12float_e5m2_tENS5_IJlSC_lEEESI_SJ_NS4_8TiledMMAINS4_8MMA_AtomIJNS4_10MMA_TraitsINS4_19SM100_MMA_F8F6F4_SSEJSI_SI_fSF_SG_NS4_17integral_constantINS4_4UMMA5MajorELSQ_0EEESR_NSO_INSP_7ScaleInELSS_0EEEST_EEEEEENS4_6LayoutINS5_IJSC_SC_SC_EEENS5_IJNSA_ILi0EEESY_SY_EEEEENS5_IJNS4_10UnderscoreES11_S11_EEEEENS4_23SM90_TMA_LOAD_MULTICASTENS4_14ComposedLayoutINS4_7SwizzleILi3ELi4ELi3EEENS4_18smem_ptr_flag_bitsILi8EEENSW_INS5_IJNSA_ILi8EEESG_EEENS5_IJSG_SC_EEEEEEEvNS4_8identityES14_S1E_vS1F_EENS_8epilogue10collective18CollectiveEpilogueINS1H_23Sm100TmaWarpSpecializedILi2ELi2ELi32ELb0ELb0EEEJSH_NS5_IJNSW_ISF_SC_EES1M_EEESI_SJ_SI_SJ_NS1H_6fusion15FusionCallbacksIS1L_NS1O_17LinearCombinationISI_fSI_fLNS_15FloatRoundStyleE2EEESH_S1N_JEEENS4_5SM1004TMEM4LOAD26SM100_TMEM_LOAD_16dp32b32xENS4_13SM90_TMA_LOADENS15_INS16_ILi2ELi4ELi3EEES19_NSW_INS5_IJS1A_SF_EEENS5_IJSF_SC_EEEEEEENS4_39AutoVectorizingCopyWithAssumedAlignmentILi128EEENS4_14SM90_TMA_STOREES23_S25_S25_EEEvvEEEEvNT_6ParamsE)
        /*0044*/ 	.word	0x00000000
.L_29:


//--------------------- .nv.compat                --------------------------
	.section	.nv.compat,"",@"SHT_CUDA_COMPAT_INFO"
	.align	4
        /*0000*/ 	.byte	0x02, 0x09, 0x01, 0x00, 0x02, 0x02, 0x02, 0x00, 0x02, 0x05, 0x05, 0x00, 0x03, 0x07, 0x01, 0x01
        /*0010*/ 	.byte	0x02, 0x03, 0x01, 0x00, 0x02, 0x06, 0x01, 0x00, 0x04, 0x0b, 0x08, 0x00, 0x09, 0x00, 0x00, 0x00
        /*0020*/ 	.byte	0x00, 0x00, 0x00, 0x00


//--------------------- .nv.info._ZN7cutlass13device_kernelINS_4gemm6kernel13GemmUniversalIN4cute5tupleIJiiiiEEENS1_10collective13CollectiveMmaINS1_35MainloopSm100TmaUmmaWarpSpecializedILi4ELi2ELi4ENS5_IJNS4_1CILi2EEESB_NSA_ILi1EEEEEEEENS5_IJNSA_ILi64EEENSA_ILi128EEESG_EEENS_12float_e5m2_tENS5_IJlSC_lEEESI_SJ_NS4_8TiledMMAINS4_8MMA_AtomIJNS4_10MMA_TraitsINS4_19SM100_MMA_F8F6F4_SSEJSI_SI_fSF_SG_NS4_17integral_constantINS4_4UMMA5MajorELSQ_0EEESR_NSO_INSP_7ScaleInELSS_0EEEST_EEEEEENS4_6LayoutINS5_IJSC_SC_SC_EEENS5_IJNSA_ILi0EEESY_SY_EEEEENS5_IJNS4_10UnderscoreES11_S11_EEEEENS4_23SM90_TMA_LOAD_MULTICASTENS4_14ComposedLayoutINS4_7SwizzleILi3ELi4ELi3EEENS4_18smem_ptr_flag_bitsILi8EEENSW_INS5_IJNSA_ILi8EEESG_EEENS5_IJSG_SC_EEEEEEEvNS4_8identityES14_S1E_vS1F_EENS_8epilogue10collective18CollectiveEpilogueINS1H_23Sm100TmaWarpSpecializedILi2ELi2ELi32ELb0ELb0EEEJSH_NS5_IJNSW_ISF_SC_EES1M_EEESI_SJ_SI_SJ_NS1H_6fusion15FusionCallbacksIS1L_NS1O_17LinearCombinationISI_fSI_fLNS_15FloatRoundStyleE2EEESH_S1N_JEEENS4_5SM1004TMEM4LOAD26SM100_TMEM_LOAD_16dp32b32xENS4_13SM90_TMA_LOADENS15_INS16_ILi2ELi4ELi3EEES19_NSW_INS5_IJS1A_SF_EEENS5_IJSF_SC_EEEEEEENS4_39AutoVectorizingCopyWithAssumedAlignmentILi128EEENS4_14SM90_TMA_STOREES23_S25_S25_EEEvvEEEEvNT_6ParamsE --------------------------
	.section	.nv.info._ZN7cutlass13device_kernelINS_4gemm6kernel13GemmUniversalIN4cute5tupleIJiiiiEEENS1_10collective13CollectiveMmaINS1_35MainloopSm100TmaUmmaWarpSpecializedILi4ELi2ELi4ENS5_IJNS4_1CILi2EEESB_NSA_ILi1EEEEEEEENS5_IJNSA_ILi64EEENSA_ILi128EEESG_EEENS_12float_e5m2_tENS5_IJlSC_lEEESI_SJ_NS4_8TiledMMAINS4_8MMA_AtomIJNS4_10MMA_TraitsINS4_19SM100_MMA_F8F6F4_SSEJSI_SI_fSF_SG_NS4_17integral_constantINS4_4UMMA5MajorELSQ_0EEESR_NSO_INSP_7ScaleInELSS_0EEEST_EEEEEENS4_6LayoutINS5_IJSC_SC_SC_EEENS5_IJNSA_ILi0EEESY_SY_EEEEENS5_IJNS4_10UnderscoreES11_S11_EEEEENS4_23SM90_TMA_LOAD_MULTICASTENS4_14ComposedLayoutINS4_7SwizzleILi3ELi4ELi3EEENS4_18smem_ptr_flag_bitsILi8EEENSW_INS5_IJNSA_ILi8EEESG_EEENS5_IJSG_SC_EEEEEEEvNS4_8identityES14_S1E_vS1F_EENS_8epilogue10collective18CollectiveEpilogueINS1H_23Sm100TmaWarpSpecializedILi2ELi2ELi32ELb0ELb0EEEJSH_NS5_IJNSW_ISF_SC_EES1M_EEESI_SJ_SI_SJ_NS1H_6fusion15FusionCallbacksIS1L_NS1O_17LinearCombinationISI_fSI_fLNS_15FloatRoundStyleE2EEESH_S1N_JEEENS4_5SM1004TMEM4LOAD26SM100_TMEM_LOAD_16dp32b32xENS4_13SM90_TMA_LOADENS15_INS16_ILi2ELi4ELi3EEES19_NSW_INS5_IJS1A_SF_EEENS5_IJSF_SC_EEEEEEENS4_39AutoVectorizingCopyWithAssumedAlignmentILi128EEENS4_14SM90_TMA_STOREES23_S25_S25_EEEvvEEEEvNT_6ParamsE,"",@"SHT_CUDA_INFO"
	.sectionflags	@""
	.align	4


	//----- nvinfo : EIATTR_CUDA_API_VERSION
	.align		4
        /*0000*/ 	.byte	0x04, 0x37
        /*0002*/ 	.short	(.L_31 - .L_30)
.L_30:
        /*0004*/ 	.word	0x00000082


	//----- nvinfo : EIATTR_KPARAM_INFO
	.align		4
.L_31:
        /*0008*/ 	.byte	0x04, 0x17
        /*000a*/ 	.short	(.L_33 - .L_32)
.L_32:
        /*000c*/ 	.word	0x00000000
        /*0010*/ 	.short	0x0000
        /*0012*/ 	.short	0x0000
        /*0014*/ 	.byte	0x00, 0xf0, 0x01, 0x20


	//----- nvinfo : EIATTR_AT_ENTRY_FRAGMENTS
	.align		4
.L_33:
        /*0018*/ 	.byte	0x04, 0x4f
        /*001a*/ 	.short	(.L_35 - .L_34)


	//   ....[0]....
.L_34:
        /*001c*/ 	.word	0x00000006


	//----- nvinfo : EIATTR_RESERVED_SMEM_USED
	.align		4
.L_35:
        /*0020*/ 	.byte	0x01, 0x41
	.zero		2


	//----- nvinfo : EIATTR_SPARSE_MMA_MASK
	.align		4
        /*0024*/ 	.byte	0x03, 0x50
        /*0026*/ 	.short	0x0000


	//----- nvinfo : EIATTR_TCGEN05_1CTA_USED
	.align		4
        /*0028*/ 	.byte	0x01, 0x51
	.zero		2


	//----- nvinfo : EIATTR_MAXREG_COUNT
	.align		4
        /*002c*/ 	.byte	0x03, 0x1b
        /*002e*/ 	.short	0x00ff


	//----- nvinfo : EIATTR_NUM_BARRIERS
	.align		4
        /*0030*/ 	.byte	0x02, 0x4c
        /*0032*/ 	.byte	0x07
	.zero		1


	//----- nvinfo : EIATTR_EXTERNS
	.align		4
        /*0034*/ 	.byte	0x04, 0x0f
        /*0036*/ 	.short	(.L_37 - .L_36)


	//   ....[0]....
	.align		4
.L_36:
        /*0038*/ 	.word	index@(__assertfail)


	//----- nvinfo : EIATTR_MERCURY_ISA_VERSION
	.align		4
.L_37:
        /*003c*/ 	.byte	0x03, 0x5f
        /*003e*/ 	.short	0x0101


	//----- nvinfo : EIATTR_INT_WARP_WIDE_INSTR_OFFSETS
	.align		4
        /*0040*/ 	.byte	0x04, 0x31
        /*0042*/ 	.short	(.L_39 - .L_38)


	//   ....[0]....
.L_38:
        /*0044*/ 	.word	0x00003df0


	//   ....[1]....
        /*0048*/ 	.word	0x00003e10


	//   ....[2]....
        /*004c*/ 	.word	0x00003e40


	//   ....[3]....
        /*0050*/ 	.word	0x00004980


	//   ....[4]....
        /*0054*/ 	.word	0x000049f0


	//   ....[5]....
        /*0058*/ 	.word	0x00004ac0


	//   ....[6]....
        /*005c*/ 	.word	0x00004b70


	//----- nvinfo : EIATTR_COOP_GROUP_MASK_REGIDS
	.align		4
.L_39:
        /*0060*/ 	.byte	0x04, 0x29
        /*0062*/ 	.short	(.L_41 - .L_40)


	//   ....[0]....
.L_40:
        /*0064*/ 	.word	0xffffffff


	//   ....[1]....
        /*0068*/ 	.word	0xffffffff


	//   ....[2]....
        /*006c*/ 	.word	0xffffffff


	//   ....[3]....
        /*0070*/ 	.word	0xffffffff


	//   ....[4]....
        /*0074*/ 	.word	0xffffffff


	//   ....[5]....
        /*0078*/ 	.word	0xffffffff


	//   ....[6]....
        /*007c*/ 	.word	0xffffffff


	//   ....[7]....
        /*0080*/ 	.word	0xffffffff


	//   ....[8]....
        /*0084*/ 	.word	0xffffffff


	//   ....[9]....
        /*0088*/ 	.word	0xffffffff


	//   ....[10]....
        /*008c*/ 	.word	0xffffffff


	//   ....[11]....
        /*0090*/ 	.word	0xffffffff


	//   ....[12]....
        /*0094*/ 	.word	0xffffffff


	//   ....[13]....
        /*0098*/ 	.word	0xffffffff


	//----- nvinfo : EIATTR_COOP_GROUP_INSTR_OFFSETS
	.align		4
.L_41:
        /*009c*/ 	.byte	0x04, 0x28
        /*009e*/ 	.short	(.L_43 - .L_42)


	//   ....[0]....
.L_42:
        /*00a0*/ 	.word	0x00000080


	//   ....[1]....
        /*00a4*/ 	.word	0x000004f0


	//   ....[2]....
        /*00a8*/ 	.word	0x000006a0


	//   ....[3]....
        /*00ac*/ 	.word	0x00000800


	//   ....[4]....
        /*00b0*/ 	.word	0x00000900


	//   ....[5]....
        /*00b4*/ 	.word	0x00000a70


	//   ....[6]....
        /*00b8*/ 	.word	0x00000c10


	//   ....[7]....
        /*00bc*/ 	.word	0x00000dc0


	//   ....[8]....
        /*00c0*/ 	.word	0x00002110


	//   ....[9]....
        /*00c4*/ 	.word	0x00002fe0


	//   ....[10]....
        /*00c8*/ 	.word	0x000031f0


	//   ....[11]....
        /*00cc*/ 	.word	0x00003220


	//   ....[12]....
        /*00d0*/ 	.word	0x00003cd0


	//   ....[13]....
        /*00d4*/ 	.word	0x00003f00


	//----- nvinfo : EIATTR_VRC_CTA_INIT_COUNT
	.align		4
.L_43:
        /*00d8*/ 	.byte	0x02, 0x4a
        /*00da*/ 	.byte	0x80
	.zero		1


	//----- nvinfo : EIATTR_SYSCALL_OFFSETS
	.align		4
        /*00dc*/ 	.byte	0x04, 0x46
        /*00de*/ 	.short	(.L_45 - .L_44)


	//   ....[0]....
.L_44:
        /*00e0*/ 	.word	0x00005780


	//   ....[1]....
        /*00e4*/ 	.word	0x000058c0


	//   ....[2]....
        /*00e8*/ 	.word	0x000060f0


	//   ....[3]....
        /*00ec*/ 	.word	0x00006e80


	//----- nvinfo : EIATTR_MBARRIER_INSTR_OFFSETS
	.align		4
.L_45:
        /*00f0*/ 	.byte	0x04, 0x39
        /*00f2*/ 	.short	(.L_47 - .L_46)


	//   ....[0]....
.L_46:
        /*00f4*/ 	.word	0x00000610
        /*00f8*/ 	.word	0x000000ff
        /*00fc*/ 	.word	0x00000000
        /*0100*/ 	.short	0x0100
        /*0102*/ 	.byte	0x04
	.zero		1


	//   ....[1]....
        /*0104*/ 	.word	0x00000620
        /*0108*/ 	.word	0x000000ff
        /*010c*/ 	.word	0x00000020
        /*0110*/ 	.short	0x0100
        /*0112*/ 	.byte	0x04
	.zero		1


	//   ....[2]....
        /*0114*/ 	.word	0x00000630
        /*0118*/ 	.word	0x000000ff
        /*011c*/ 	.word	0x00000008
        /*0120*/ 	.short	0x0100
        /*0122*/ 	.byte	0x04
	.zero		1


	//   ....[3]....
        /*0124*/ 	.word	0x00000640
        /*0128*/ 	.word	0x000000ff
        /*012c*/ 	.word	0x00000028
        /*0130*/ 	.short	0x0100
        /*0132*/ 	.byte	0x04
	.zero		1


	//   ....[4]....
        /*0134*/ 	.word	0x00000650
        /*0138*/ 	.word	0x000000ff
        /*013c*/ 	.word	0x00000010
        /*0140*/ 	.short	0x0100
        /*0142*/ 	.byte	0x04
	.zero		1


	//   ....[5]....
        /*0144*/ 	.word	0x00000660
        /*0148*/ 	.word	0x000000ff
        /*014c*/ 	.word	0x00000030
        /*0150*/ 	.short	0x0100
        /*0152*/ 	.byte	0x04
	.zero		1


	//   ....[6]....
        /*0154*/ 	.word	0x00000670
        /*0158*/ 	.word	0x000000ff
        /*015c*/ 	.word	0x00000018
        /*0160*/ 	.short	0x0100
        /*0162*/ 	.byte	0x04
	.zero		1


	//   ....[7]....
        /*0164*/ 	.word	0x00000680
        /*0168*/ 	.word	0x000000ff
        /*016c*/ 	.word	0x00000038
        /*0170*/ 	.short	0x0100
        /*0172*/ 	.byte	0x04
	.zero		1


	//   ....[8]....
        /*0174*/ 	.word	0x000007b0
        /*0178*/ 	.word	0x000000ff
        /*017c*/ 	.word	0x00000040
        /*0180*/ 	.short	0x0100
        /*0182*/ 	.byte	0x04
	.zero		1


	//   ....[9]....
        /*0184*/ 	.word	0x000007c0
        /*0188*/ 	.word	0x000000ff
        /*018c*/ 	.word	0x00000050
        /*0190*/ 	.short	0x0100
        /*0192*/ 	.byte	0x04
	.zero		1


	//   ....[10]....
        /*0194*/ 	.word	0x000007d0
        /*0198*/ 	.word	0x000000ff
        /*019c*/ 	.word	0x00000048
        /*01a0*/ 	.short	0x0100
        /*01a2*/ 	.byte	0x04
	.zero		1


	//   ....[11]....
        /*01a4*/ 	.word	0x000007e0
        /*01a8*/ 	.word	0x000000ff
        /*01ac*/ 	.word	0x00000058
        /*01b0*/ 	.short	0x0100
        /*01b2*/ 	.byte	0x04
	.zero		1


	//   ....[12]....
        /*01b4*/ 	.word	0x000008d0
        /*01b8*/ 	.word	0x000000ff
        /*01bc*/ 	.word	0x00000060
        /*01c0*/ 	.short	0x0100
        /*01c2*/ 	.byte	0x06
	.zero		1


	//   ....[13]....
        /*01c4*/ 	.word	0x000008e0
        /*01c8*/ 	.word	0x000000ff
        /*01cc*/ 	.word	0x00000068
        /*01d0*/ 	.short	0x0100
        /*01d2*/ 	.byte	0x06
	.zero		1


	//   ....[14]....
        /*01d4*/ 	.word	0x00000a20
        /*01d8*/ 	.word	0x000000ff
        /*01dc*/ 	.word	0x00000070
        /*01e0*/ 	.short	0x0100
        /*01e2*/ 	.byte	0x06
	.zero		1


	//   ....[15]....
        /*01e4*/ 	.word	0x00000a30
        /*01e8*/ 	.word	0x000000ff
        /*01ec*/ 	.word	0x00000080
        /*01f0*/ 	.short	0x0100
        /*01f2*/ 	.byte	0x06
	.zero		1


	//   ....[16]....
        /*01f4*/ 	.word	0x00000a40
        /*01f8*/ 	.word	0x000000ff
        /*01fc*/ 	.word	0x00000078
        /*0200*/ 	.short	0x0100
        /*0202*/ 	.byte	0x06
	.zero		1


	//   ....[17]....
        /*0204*/ 	.word	0x00000a50
        /*0208*/ 	.word	0x000000ff
        /*020c*/ 	.word	0x00000088
        /*0210*/ 	.short	0x0100
        /*0212*/ 	.byte	0x06
	.zero		1


	//   ....[18]....
        /*0214*/ 	.word	0x00000b80
        /*0218*/ 	.word	0x000000ff
        /*021c*/ 	.word	0x00000090
        /*0220*/ 	.short	0x0100
        /*0222*/ 	.byte	0x04
	.zero		1


	//   ....[19]....
        /*0224*/ 	.word	0x00000b90
        /*0228*/ 	.word	0x000000ff
        /*022c*/ 	.word	0x000000b0
        /*0230*/ 	.short	0x0100
        /*0232*/ 	.byte	0x04
	.zero		1


	//   ....[20]....
        /*0234*/ 	.word	0x00000ba0
        /*0238*/ 	.word	0x000000ff
        /*023c*/ 	.word	0x00000098
        /*0240*/ 	.short	0x0100
        /*0242*/ 	.byte	0x04
	.zero		1


	//   ....[21]....
        /*0244*/ 	.word	0x00000bb0
        /*0248*/ 	.word	0x000000ff
        /*024c*/ 	.word	0x000000b8
        /*0250*/ 	.short	0x0100
        /*0252*/ 	.byte	0x04
	.zero		1


	//   ....[22]....
        /*0254*/ 	.word	0x00000bc0
        /*0258*/ 	.word	0x000000ff
        /*025c*/ 	.word	0x000000a0
        /*0260*/ 	.short	0x0100
        /*0262*/ 	.byte	0x04
	.zero		1


	//   ....[23]....
        /*0264*/ 	.word	0x00000bd0
        /*0268*/ 	.word	0x000000ff
        /*026c*/ 	.word	0x000000c0
        /*0270*/ 	.short	0x0100
        /*0272*/ 	.byte	0x04
	.zero		1


	//   ....[24]....
        /*0274*/ 	.word	0x00000be0
        /*0278*/ 	.word	0x000000ff
        /*027c*/ 	.word	0x000000a8
        /*0280*/ 	.short	0x0100
        /*0282*/ 	.byte	0x04
	.zero		1


	//   ....[25]....
        /*0284*/ 	.word	0x00000bf0
        /*0288*/ 	.word	0x000000ff
        /*028c*/ 	.word	0x000000c8
        /*0290*/ 	.short	0x0100
        /*0292*/ 	.byte	0x04
	.zero		1


	//   ....[26]....
        /*0294*/ 	.word	0x00000ce0
        /*0298*/ 	.word	0x000000ff
        /*029c*/ 	.word	0x000000d0
        /*02a0*/ 	.short	0x0100
        /*02a2*/ 	.byte	0x04
	.zero		1


	//   ....[27]....
        /*02a4*/ 	.word	0x00000cf0
        /*02a8*/ 	.word	0x000000ff
        /*02ac*/ 	.word	0x000000e0
        /*02b0*/ 	.short	0x0100
        /*02b2*/ 	.byte	0x04
	.zero		1


	//   ....[28]....
        /*02b4*/ 	.word	0x00000d00
        /*02b8*/ 	.word	0x000000ff
        /*02bc*/ 	.word	0x000000d8
        /*02c0*/ 	.short	0x0100
        /*02c2*/ 	.byte	0x04
	.zero		1


	//   ....[29]....
        /*02c4*/ 	.word	0x00000d10
        /*02c8*/ 	.word	0x000000ff
        /*02cc*/ 	.word	0x000000e8
        /*02d0*/ 	.short	0x0100
        /*02d2*/ 	.byte	0x04
	.zero		1


	//   ....[30]....
        /*02d4*/ 	.word	0x000019a0
        /*02d8*/ 	.word	0x00000000
        /*02dc*/ 	.word	0x000000e0
        /*02e0*/ 	.short	0x010a
        /*02e2*/ 	.byte	0xff
	.zero		1


	//   ....[31]....
        /*02e4*/ 	.word	0x000019c0
        /*02e8*/ 	.word	0x00000000
        /*02ec*/ 	.word	0x000000d0
        /*02f0*/ 	.short	0x0101
        /*02f2*/ 	.byte	0xff
	.zero		1


	//   ....[32]....
        /*02f4*/ 	.word	0x00001a80
        /*02f8*/ 	.word	0x000000ff
        /*02fc*/ 	.word	0x00000020
        /*0300*/ 	.short	0x010a
        /*0302*/ 	.byte	0x04
	.zero		1


	//   ....[33]....
        /*0304*/ 	.word	0x00001b10
        /*0308*/ 	.word	0x000000ff
        /*030c*/ 	.word	0x00000020
        /*0310*/ 	.short	0x010a
        /*0312*/ 	.byte	0x21
	.zero		1


	//   ....[34]....
        /*0314*/ 	.word	0x00001ca0
        /*0318*/ 	.word	0x000000ff
        /*031c*/ 	.word	0x00000020
        /*0320*/ 	.short	0x010a
        /*0322*/ 	.byte	0x05
	.zero		1


	//   ....[35]....
        /*0324*/ 	.word	0x00001dd0
        /*0328*/ 	.word	0x000000ff
        /*032c*/ 	.word	0x00000068
        /*0330*/ 	.short	0x0101
        /*0332*/ 	.byte	0x15
	.zero		1


	//   ....[36]....
        /*0334*/ 	.word	0x00001df0
        /*0338*/ 	.word	0x000000ff
        /*033c*/ 	.word	0x00000020
        /*0340*/ 	.short	0x010a
        /*0342*/ 	.byte	0x04
	.zero		1


	//   ....[37]....
        /*0344*/ 	.word	0x00001e70
        /*0348*/ 	.word	0x000000ff
        /*034c*/ 	.word	0x00000020
        /*0350*/ 	.short	0x010a
        /*0352*/ 	.byte	0x11
	.zero		1


	//   ....[38]....
        /*0354*/ 	.word	0x00002000
        /*0358*/ 	.word	0x000000ff
        /*035c*/ 	.word	0x00000020
        /*0360*/ 	.short	0x010a
        /*0362*/ 	.byte	0x05
	.zero		1


	//   ....[39]....
        /*0364*/ 	.word	0x00002140
        /*0368*/ 	.word	0x00000003
        /*036c*/ 	.word	0x00000070
        /*0370*/ 	.short	0x010a
        /*0372*/ 	.byte	0xff
	.zero		1


	//   ....[40]....
        /*0374*/ 	.word	0x00002290
        /*0378*/ 	.word	0x00000000
        /*037c*/ 	.word	0x00000000
        /*0380*/ 	.short	0x0101
        /*0382*/ 	.byte	0xff
	.zero		1


	//   ....[41]....
        /*0384*/ 	.word	0x00002830
        /*0388*/ 	.word	0x000000ff
        /*038c*/ 	.word	0x00000000
        /*0390*/ 	.short	0x010a
        /*0392*/ 	.byte	0x04
	.zero		1


	//   ....[42]....
        /*0394*/ 	.word	0x000028c0
        /*0398*/ 	.word	0x000000ff
        /*039c*/ 	.word	0x00000000
        /*03a0*/ 	.short	0x010a
        /*03a2*/ 	.byte	0x05
	.zero		1


	//   ....[43]....
        /*03a4*/ 	.word	0x00002950
        /*03a8*/ 	.word	0x000000ff
        /*03ac*/ 	.word	0x00000000
        /*03b0*/ 	.short	0x010a
        /*03b2*/ 	.byte	0x05
	.zero		1


	//   ....[44]....
        /*03b4*/ 	.word	0x000029f0
        /*03b8*/ 	.word	0x00000000
        /*03bc*/ 	.word	0x00000000
        /*03c0*/ 	.short	0x010a
        /*03c2*/ 	.byte	0xff
	.zero		1


	//   ....[45]....
        /*03c4*/ 	.word	0x00002b30
        /*03c8*/ 	.word	0x00000002
        /*03cc*/ 	.word	0x000000d0
        /*03d0*/ 	.short	0x010a
        /*03d2*/ 	.byte	0xff
	.zero		1


	//   ....[46]....
        /*03d4*/ 	.word	0x00002b90
        /*03d8*/ 	.word	0x00000004
        /*03dc*/ 	.word	0x00000000
        /*03e0*/ 	.short	0x0101
        /*03e2*/ 	.byte	0xff
	.zero		1


	//   ....[47]....
        /*03e4*/ 	.word	0x00002bb0
        /*03e8*/ 	.word	0x000000ff
        /*03ec*/ 	.word	0x00000080
        /*03f0*/ 	.short	0x010a
        /*03f2*/ 	.byte	0x04
	.zero		1


	//   ....[48]....
        /*03f4*/ 	.word	0x00002cd0
        /*03f8*/ 	.word	0x00000002
        /*03fc*/ 	.word	0x00000070
        /*0400*/ 	.short	0x010a
        /*0402*/ 	.byte	0xff
	.zero		1


	//   ....[49]....
        /*0404*/ 	.word	0x00002de0
        /*0408*/ 	.word	0x00000002
        /*040c*/ 	.word	0x00000000
        /*0410*/ 	.short	0x0101
        /*0412*/ 	.byte	0xff
	.zero		1


	//   ....[50]....
        /*0414*/ 	.word	0x00002e70
        /*0418*/ 	.word	0x000000ff
        /*041c*/ 	.word	0x00000080
        /*0420*/ 	.short	0x0106
        /*0422*/ 	.byte	0x04
	.zero		1


	//   ....[51]....
        /*0424*/ 	.word	0x00002e90
        /*0428*/ 	.word	0x000000ff
        /*042c*/ 	.word	0x00000080
        /*0430*/ 	.short	0x010a
        /*0432*/ 	.byte	0x04
	.zero		1


	//   ....[52]....
        /*0434*/ 	.word	0x00002f20
        /*0438*/ 	.word	0x000000ff
        /*043c*/ 	.word	0x00000080
        /*0440*/ 	.short	0x0106
        /*0442*/ 	.byte	0x07
	.zero		1


	//   ....[53]....
        /*0444*/ 	.word	0x00002f60
        /*0448*/ 	.word	0x00000000
        /*044c*/ 	.word	0x00000080
        /*0450*/ 	.short	0x010a
        /*0452*/ 	.byte	0xff
	.zero		1


	//   ....[54]....
        /*0454*/ 	.word	0x000034c0
        /*0458*/ 	.word	0x00000000
        /*045c*/ 	.word	0x00000070
        /*0460*/ 	.short	0x010a
        /*0462*/ 	.byte	0xff
	.zero		1


	//   ....[55]....
        /*0464*/ 	.word	0x000035c0
        /*0468*/ 	.word	0x00000003
        /*046c*/ 	.word	0x00000000
        /*0470*/ 	.short	0x0101
        /*0472*/ 	.byte	0xff
	.zero		1


	//   ....[56]....
        /*0474*/ 	.word	0x000035d0
        /*0478*/ 	.word	0x000000ff
        /*047c*/ 	.word	0x00000000
        /*0480*/ 	.short	0x010a
        /*0482*/ 	.byte	0x04
	.zero		1


	//   ....[57]....
        /*0484*/ 	.word	0x00003650
        /*0488*/ 	.word	0x000000ff
        /*048c*/ 	.word	0x000000b0
        /*0490*/ 	.short	0x010a
        /*0492*/ 	.byte	0x1f
	.zero		1


	//   ....[58]....
        /*0494*/ 	.word	0x00003730
        /*0498*/ 	.word	0x000000ff
        /*049c*/ 	.word	0x00000000
        /*04a0*/ 	.short	0x010a
        /*04a2*/ 	.byte	0x05
	.zero		1


	//   ....[59]....
        /*04a4*/ 	.word	0x00003870
        /*04a8*/ 	.word	0x000000ff
        /*04ac*/ 	.word	0x00000000
        /*04b0*/ 	.short	0x010a
        /*04b2*/ 	.byte	0x04
	.zero		1


	//   ....[60]....
        /*04b4*/ 	.word	0x00003b00
        /*04b8*/ 	.word	0x000000ff
        /*04bc*/ 	.word	0x00000000
        /*04c0*/ 	.short	0x010a
        /*04c2*/ 	.byte	0x04
	.zero		1


	//   ....[61]....
        /*04c4*/ 	.word	0x00003b90
        /*04c8*/ 	.word	0x000000ff
        /*04cc*/ 	.word	0x00000000
        /*04d0*/ 	.short	0x010a
        /*04d2*/ 	.byte	0x05
	.zero		1


	//   ....[62]....
        /*04d4*/ 	.word	0x00003c20
        /*04d8*/ 	.word	0x000000ff
        /*04dc*/ 	.word	0x00000000
        /*04e0*/ 	.short	0x010a
        /*04e2*/ 	.byte	0x05
	.zero		1


	//   ....[63]....
        /*04e4*/ 	.word	0x00003cb0
        /*04e8*/ 	.word	0x000000ff
        /*04ec*/ 	.word	0x00000000
        /*04f0*/ 	.short	0x010a
        /*04f2*/ 	.byte	0x04
	.zero		1


	//   ....[64]....
        /*04f4*/ 	.word	0x00004180
        /*04f8*/ 	.word	0x0000000c
        /*04fc*/ 	.word	0x00000070
        /*0500*/ 	.short	0x010a
        /*0502*/ 	.byte	0xff
	.zero		1


	//   ....[65]....
        /*0504*/ 	.word	0x000042f0
        /*0508*/ 	.word	0x00000000
        /*050c*/ 	.word	0x00000000
        /*0510*/ 	.short	0x0101
        /*0512*/ 	.byte	0xff
	.zero		1


	//   ....[66]....
        /*0514*/ 	.word	0x00004780
        /*0518*/ 	.word	0x000000ff
        /*051c*/ 	.word	0x00000068
        /*0520*/ 	.short	0x010a
        /*0522*/ 	.byte	0x15
	.zero		1


	//   ....[67]....
        /*0524*/ 	.word	0x00004900
        /*0528*/ 	.word	0x000000ff
        /*052c*/ 	.word	0x00000050
        /*0530*/ 	.short	0x010a
        /*0532*/ 	.byte	0x15
	.zero		1


	//   ....[68]....
        /*0534*/ 	.word	0x00004a70
        /*0538*/ 	.word	0x000000ff
        /*053c*/ 	.word	0x00000040
        /*0540*/ 	.short	0x010b
        /*0542*/ 	.byte	0x15
	.zero		1


	//   ....[69]....
        /*0544*/ 	.word	0x00004a80
        /*0548*/ 	.word	0x000000ff
        /*054c*/ 	.word	0x00000000
        /*0550*/ 	.short	0x0101
        /*0552*/ 	.byte	0x22
	.zero		1


	//   ....[70]....
        /*0554*/ 	.word	0x00004a90
        /*0558*/ 	.word	0x000000ff
        /*055c*/ 	.word	0x00000058
        /*0560*/ 	.short	0x010a
        /*0562*/ 	.byte	0x15
	.zero		1


	//   ....[71]....
        /*0564*/ 	.word	0x00004c70
        /*0568*/ 	.word	0x000000ff
        /*056c*/ 	.word	0x00000048
        /*0570*/ 	.short	0x010b
        /*0572*/ 	.byte	0x15
	.zero		1


	//   ....[72]....
        /*0574*/ 	.word	0x00004c80
        /*0578*/ 	.word	0x000000ff
        /*057c*/ 	.word	0x00000000
        /*0580*/ 	.short	0x0101
        /*0582*/ 	.byte	0x21
	.zero		1


	//   ....[73]....
        /*0584*/ 	.word	0x00004cb0
        /*0588*/ 	.word	0x000000ff
        /*058c*/ 	.word	0x00000050
        /*0590*/ 	.short	0x010a
        /*0592*/ 	.byte	0x15
	.zero		1


	//   ....[74]....
        /*0594*/ 	.word	0x00004cf0
        /*0598*/ 	.word	0x00000000
        /*059c*/ 	.word	0x00000058
        /*05a0*/ 	.short	0x010a
        /*05a2*/ 	.byte	0xff
	.zero		1


	//   ....[75]....
        /*05a4*/ 	.word	0x00005020
        /*05a8*/ 	.word	0x00000003
        /*05ac*/ 	.word	0x00000070
        /*05b0*/ 	.short	0x010a
        /*05b2*/ 	.byte	0xff
	.zero		1


	//   ....[76]....
        /*05b4*/ 	.word	0x000051a0
        /*05b8*/ 	.word	0x00000000
        /*05bc*/ 	.word	0x00000000
        /*05c0*/ 	.short	0x0101
        /*05c2*/ 	.byte	0xff
	.zero		1


	//   ....[77]....
        /*05c4*/ 	.word	0x00005ce0
        /*05c8*/ 	.word	0x00000002
        /*05cc*/ 	.word	0x00000040
        /*05d0*/ 	.short	0x010a
        /*05d2*/ 	.byte	0xff
	.zero		1


	//   ....[78]....
        /*05d4*/ 	.word	0x00005d50
        /*05d8*/ 	.word	0x00000064
        /*05dc*/ 	.word	0x00000090
        /*05e0*/ 	.short	0x010a
        /*05e2*/ 	.byte	0xff
	.zero		1


	//   ....[79]....
        /*05e4*/ 	.word	0x00005e40
        /*05e8*/ 	.word	0x00000002
        /*05ec*/ 	.word	0x00000040
        /*05f0*/ 	.short	0x010a
        /*05f2*/ 	.byte	0xff
	.zero		1


	//   ....[80]....
        /*05f4*/ 	.word	0x00005f50
        /*05f8*/ 	.word	0x00000000
        /*05fc*/ 	.word	0x00000000
        /*0600*/ 	.short	0x0101
        /*0602*/ 	.byte	0xff
	.zero		1


	//   ....[81]....
        /*0604*/ 	.word	0x00005fd0
        /*0608*/ 	.word	0x00000064
        /*060c*/ 	.word	0x00000090
        /*0610*/ 	.short	0x010a
        /*0612*/ 	.byte	0xff
	.zero		1


	//   ....[82]....
        /*0614*/ 	.word	0x00006b20
        /*0618*/ 	.word	0x0000006d
        /*061c*/ 	.word	0x00000040
        /*0620*/ 	.short	0x010a
        /*0622*/ 	.byte	0xff
	.zero		1


	//   ....[83]....
        /*0624*/ 	.word	0x00006bf0
        /*0628*/ 	.word	0x0000006d
        /*062c*/ 	.word	0x00000040
        /*0630*/ 	.short	0x010a
        /*0632*/ 	.byte	0xff
	.zero		1


	//   ....[84]....
        /*0634*/ 	.word	0x00006d00
        /*0638*/ 	.word	0x00000000
        /*063c*/ 	.word	0x00000000
        /*0640*/ 	.short	0x0101
        /*0642*/ 	.byte	0xff
	.zero		1


	//   ....[85]....
        /*0644*/ 	.word	0x00007190
        /*0648*/ 	.word	0x000000ff
        /*064c*/ 	.word	0x00000000
        /*0650*/ 	.short	0x0101
        /*0652*/ 	.byte	0x04
	.zero		1


	//   ....[86]....
        /*0654*/ 	.word	0x000079a0
        /*0658*/ 	.word	0x00000000
        /*065c*/ 	.word	0x000000e0
        /*0660*/ 	.short	0x010a
        /*0662*/ 	.byte	0xff
	.zero		1


	//   ....[87]....
        /*0664*/ 	.word	0x00007a00
        /*0668*/ 	.word	0x00000000
        /*066c*/ 	.word	0x00000020
        /*0670*/ 	.short	0x010a
        /*0672*/ 	.byte	0xff
	.zero		1


	//   ....[88]....
        /*0674*/ 	.word	0x00007a60
        /*0678*/ 	.word	0x00000000
        /*067c*/ 	.word	0x00000020
        /*0680*/ 	.short	0x010a
        /*0682*/ 	.byte	0xff
	.zero		1


	//   ....[89]....
        /*0684*/ 	.word	0x00007ab0
        /*0688*/ 	.word	0x00000003
        /*068c*/ 	.word	0x00000070
        /*0690*/ 	.short	0x010a
        /*0692*/ 	.byte	0xff
	.zero		1


	//   ....[90]....
        /*0694*/ 	.word	0x00007b10
        /*0698*/ 	.word	0x00000000
        /*069c*/ 	.word	0x00000000
        /*06a0*/ 	.short	0x010a
        /*06a2*/ 	.byte	0xff
	.zero		1


	//   ....[91]....
        /*06a4*/ 	.word	0x00007b70
        /*06a8*/ 	.word	0x00000000
        /*06ac*/ 	.word	0x00000000
        /*06b0*/ 	.short	0x010a
        /*06b2*/ 	.byte	0xff
	.zero		1


	//   ....[92]....
        /*06b4*/ 	.word	0x00007bd0
        /*06b8*/ 	.word	0x00000000
        /*06bc*/ 	.word	0x00000000
        /*06c0*/ 	.short	0x010a
        /*06c2*/ 	.byte	0xff
	.zero		1


	//   ....[93]....
        /*06c4*/ 	.word	0x00007c20
        /*06c8*/ 	.word	0x00000002
        /*06cc*/ 	.word	0x000000d0
        /*06d0*/ 	.short	0x010a
        /*06d2*/ 	.byte	0xff
	.zero		1


	//   ....[94]....
        /*06d4*/ 	.word	0x00007c80
        /*06d8*/ 	.word	0x00000002
        /*06dc*/ 	.word	0x00000080
        /*06e0*/ 	.short	0x010a
        /*06e2*/ 	.byte	0xff
	.zero		1


	//   ....[95]....
        /*06e4*/ 	.word	0x00007cd0
        /*06e8*/ 	.word	0x00000002
        /*06ec*/ 	.word	0x00000070
        /*06f0*/ 	.short	0x010a
        /*06f2*/ 	.byte	0xff
	.zero		1


	//   ....[96]....
        /*06f4*/ 	.word	0x00007d30
        /*06f8*/ 	.word	0x00000000
        /*06fc*/ 	.word	0x00000080
        /*0700*/ 	.short	0x010a
        /*0702*/ 	.byte	0xff
	.zero		1


	//   ....[97]....
        /*0704*/ 	.word	0x00007d80
        /*0708*/ 	.word	0x00000000
        /*070c*/ 	.word	0x00000070
        /*0710*/ 	.short	0x010a
        /*0712*/ 	.byte	0xff
	.zero		1


	//   ....[98]....
        /*0714*/ 	.word	0x00007de0
        /*0718*/ 	.word	0x00000003
        /*071c*/ 	.word	0x000000b0
        /*0720*/ 	.short	0x010a
        /*0722*/ 	.byte	0xff
	.zero		1


	//   ....[99]....
        /*0724*/ 	.word	0x00007e40
        /*0728*/ 	.word	0x00000000
        /*072c*/ 	.word	0x00000000
        /*0730*/ 	.short	0x010a
        /*0732*/ 	.byte	0xff
	.zero		1


	//   ....[100]....
        /*0734*/ 	.word	0x00007ea0
        /*0738*/ 	.word	0x00000000
        /*073c*/ 	.word	0x00000000
        /*0740*/ 	.short	0x010a
        /*0742*/ 	.byte	0xff
	.zero		1


	//   ....[101]....
        /*0744*/ 	.word	0x00007f00
        /*0748*/ 	.word	0x00000000
        /*074c*/ 	.word	0x00000000
        /*0750*/ 	.short	0x010a
        /*0752*/ 	.byte	0xff
	.zero		1


	//   ....[102]....
        /*0754*/ 	.word	0x00007f60
        /*0758*/ 	.word	0x00000000
        /*075c*/ 	.word	0x00000000
        /*0760*/ 	.short	0x010a
        /*0762*/ 	.byte	0xff
	.zero		1


	//   ....[103]....
        /*0764*/ 	.word	0x00007fc0
        /*0768*/ 	.word	0x00000000
        /*076c*/ 	.word	0x00000000
        /*0770*/ 	.short	0x010a
        /*0772*/ 	.byte	0xff
	.zero		1


	//   ....[104]....
        /*0774*/ 	.word	0x00008010
        /*0778*/ 	.word	0x0000000c
        /*077c*/ 	.word	0x00000070
        /*0780*/ 	.short	0x010a
        /*0782*/ 	.byte	0xff
	.zero		1


	//   ....[105]....
        /*0784*/ 	.word	0x00008070
        /*0788*/ 	.word	0x00000000
        /*078c*/ 	.word	0x00000068
        /*0790*/ 	.short	0x010a
        /*0792*/ 	.byte	0xff
	.zero		1


	//   ....[106]....
        /*0794*/ 	.word	0x000080d0
        /*0798*/ 	.word	0x00000000
        /*079c*/ 	.word	0x00000050
        /*07a0*/ 	.short	0x010a
        /*07a2*/ 	.byte	0xff
	.zero		1


	//   ....[107]....
        /*07a4*/ 	.word	0x00008130
        /*07a8*/ 	.word	0x00000000
        /*07ac*/ 	.word	0x00000058
        /*07b0*/ 	.short	0x010a
        /*07b2*/ 	.byte	0xff
	.zero		1


	//   ....[108]....
        /*07b4*/ 	.word	0x00008190
        /*07b8*/ 	.word	0x00000000
        /*07bc*/ 	.word	0x00000050
        /*07c0*/ 	.short	0x010a
        /*07c2*/ 	.byte	0xff
	.zero		1


	//   ....[109]....
        /*07c4*/ 	.word	0x000081e0
        /*07c8*/ 	.word	0x00000003
        /*07cc*/ 	.word	0x00000070
        /*07d0*/ 	.short	0x010a
        /*07d2*/ 	.byte	0xff
	.zero		1


	//   ....[110]....
        /*07d4*/ 	.word	0x00008230
        /*07d8*/ 	.word	0x00000002
        /*07dc*/ 	.word	0x00000040
        /*07e0*/ 	.short	0x010a
        /*07e2*/ 	.byte	0xff
	.zero		1


	//   ....[111]....
        /*07e4*/ 	.word	0x00008280
        /*07e8*/ 	.word	0x00000064
        /*07ec*/ 	.word	0x00000090
        /*07f0*/ 	.short	0x010a
        /*07f2*/ 	.byte	0xff
	.zero		1


	//   ....[112]....
        /*07f4*/ 	.word	0x000082d0
        /*07f8*/ 	.word	0x0000006d
        /*07fc*/ 	.word	0x00000040
        /*0800*/ 	.short	0x010a
        /*0802*/ 	.byte	0xff
	.zero		1


	//----- nvinfo : EIATTR_NUM_MBARRIERS
	.align		4
.L_47:
        /*0804*/ 	.byte	0x03, 0x38
        /*0806*/ 	.short	0x001e


	//----- nvinfo : EIATTR_EXIT_INSTR_OFFSETS
	.align		4
        /*0808*/ 	.byte	0x04, 0x1c
        /*080a*/ 	.short	(.L_49 - .L_48)


	//   ....[0]....
.L_48:
        /*080c*/ 	.word	0x00002a20


	//   ....[1]....
        /*0810*/ 	.word	0x00002f30


	//   ....[2]....
        /*0814*/ 	.word	0x00002f90


	//   ....[3]....
        /*0818*/ 	.word	0x00003f10


	//   ....[4]....
        /*081c*/ 	.word	0x00004d20


	//   ....[5]....
        /*0820*/ 	.word	0x00004d60


	//   ....[6]....
        /*0824*/ 	.word	0x00007990


	//----- nvinfo : EIATTR_MAX_THREADS
	.align		4
.L_49:
        /*0828*/ 	.byte	0x04, 0x05
        /*082a*/ 	.short	(.L_51 - .L_50)
.L_50:
        /*082c*/ 	.word	0x00000100
        /*0830*/ 	.word	0x00000001
        /*0834*/ 	.word	0x00000001


	//----- nvinfo : EIATTR_CRS_STACK_SIZE
	.align		4
.L_51:
        /*0838*/ 	.byte	0x04, 0x1e
        /*083a*/ 	.short	(.L_53 - .L_52)
.L_52:
        /*083c*/ 	.word	0x00000000


	//----- nvinfo : EIATTR_CBANK_PARAM_SIZE
	.align		4
.L_53:
        /*0840*/ 	.byte	0x03, 0x19
        /*0842*/ 	.short	0x0800


	//----- nvinfo : EIATTR_PARAM_CBANK
	.align		4
        /*0844*/ 	.byte	0x04, 0x0a
        /*0846*/ 	.short	(.L_55 - .L_54)
	.align		4
.L_54:
        /*0848*/ 	.word	index@(.nv.constant0._ZN7cutlass13device_kernelINS_4gemm6kernel13GemmUniversalIN4cute5tupleIJiiiiEEENS1_10collective13CollectiveMmaINS1_35MainloopSm100TmaUmmaWarpSpecializedILi4ELi2ELi4ENS5_IJNS4_1CILi2EEESB_NSA_ILi1EEEEEEEENS5_IJNSA_ILi64EEENSA_ILi128EEESG_EEENS_12float_e5m2_tENS5_IJlSC_lEEESI_SJ_NS4_8TiledMMAINS4_8MMA_AtomIJNS4_10MMA_TraitsINS4_19SM100_MMA_F8F6F4_SSEJSI_SI_fSF_SG_NS4_17integral_constantINS4_4UMMA5MajorELSQ_0EEESR_NSO_INSP_7ScaleInELSS_0EEEST_EEEEEENS4_6LayoutINS5_IJSC_SC_SC_EEENS5_IJNSA_ILi0EEESY_SY_EEEEENS5_IJNS4_10UnderscoreES11_S11_EEEEENS4_23SM90_TMA_LOAD_MULTICASTENS4_14ComposedLayoutINS4_7SwizzleILi3ELi4ELi3EEENS4_18smem_ptr_flag_bitsILi8EEENSW_INS5_IJNSA_ILi8EEESG_EEENS5_IJSG_SC_EEEEEEEvNS4_8identityES14_S1E_vS1F_EENS_8epilogue10collective18CollectiveEpilogueINS1H_23Sm100TmaWarpSpecializedILi2ELi2ELi32ELb0ELb0EEEJSH_NS5_IJNSW_ISF_SC_EES1M_EEESI_SJ_SI_SJ_NS1H_6fusion15FusionCallbacksIS1L_NS1O_17LinearCombinationISI_fSI_fLNS_15FloatRoundStyleE2EEESH_S1N_JEEENS4_5SM1004TMEM4LOAD26SM100_TMEM_LOAD_16dp32b32xENS4_13SM90_TMA_LOADENS15_INS16_ILi2ELi4ELi3EEES19_NSW_INS5_IJS1A_SF_EEENS5_IJSF_SC_EEEEEEENS4_39AutoVectorizingCopyWithAssumedAlignmentILi128EEENS4_14SM90_TMA_STOREES23_S25_S25_EEEvvEEEEvNT_6ParamsE)
        /*084c*/ 	.short	0x0380
        /*084e*/ 	.short	0x0800


	//----- nvinfo : EIATTR_SW_WAR
	.align		4
.L_55:
        /*0850*/ 	.byte	0x04, 0x36
        /*0852*/ 	.short	(.L_57 - .L_56)
.L_56:
        /*0854*/ 	.word	0x00000008
.L_57:


//--------------------- .nv.callgraph             --------------------------
	.section	.nv.callgraph,"",@"SHT_CUDA_CALLGRAPH"
	.align	4
	.sectionentsize	8
	.align		4
        /*0000*/ 	.word	0x00000000
	.align		4
        /*0004*/ 	.word	0xffffffff
	.align		4
        /*0008*/ 	.word	index@(_ZN7cutlass13device_kernelINS_4gemm6kernel13GemmUniversalIN4cute5tupleIJiiiiEEENS1_10collective13CollectiveMmaINS1_35MainloopSm100TmaUmmaWarpSpecializedILi4ELi2ELi4ENS5_IJNS4_1CILi2EEESB_NSA_ILi1EEEEEEEENS5_IJNSA_ILi64EEENSA_ILi128EEESG_EEENS_12float_e5m2_tENS5_IJlSC_lEEESI_SJ_NS4_8TiledMMAINS4_8MMA_AtomIJNS4_10MMA_TraitsINS4_19SM100_MMA_F8F6F4_SSEJSI_SI_fSF_SG_NS4_17integral_constantINS4_4UMMA5MajorELSQ_0EEESR_NSO_INSP_7ScaleInELSS_0EEEST_EEEEEENS4_6LayoutINS5_IJSC_SC_SC_EEENS5_IJNSA_ILi0EEESY_SY_EEEEENS5_IJNS4_10UnderscoreES11_S11_EEEEENS4_23SM90_TMA_LOAD_MULTICASTENS4_14ComposedLayoutINS4_7SwizzleILi3ELi4ELi3EEENS4_18smem_ptr_flag_bitsILi8EEENSW_INS5_IJNSA_ILi8EEESG_EEENS5_IJSG_SC_EEEEEEEvNS4_8identityES14_S1E_vS1F_EENS_8epilogue10collective18CollectiveEpilogueINS1H_23Sm100TmaWarpSpecializedILi2ELi2ELi32ELb0ELb0EEEJSH_NS5_IJNSW_ISF_SC_EES1M_EEESI_SJ_SI_SJ_NS1H_6fusion15FusionCallbacksIS1L_NS1O_17LinearCombinationISI_fSI_fLNS_15FloatRoundStyleE2EEESH_S1N_JEEENS4_5SM1004TMEM4LOAD26SM100_TMEM_LOAD_16dp32b32xENS4_13SM90_TMA_LOADENS15_INS16_ILi2ELi4ELi3EEES19_NSW_INS5_IJS1A_SF_EEENS5_IJSF_SC_EEEEEEENS4_39AutoVectorizingCopyWithAssumedAlignmentILi128EEENS4_14SM90_TMA_STOREES23_S25_S25_EEEvvEEEEvNT_6ParamsE)
	.align		4
        /*000c*/ 	.word	index@(__assertfail)
	.align		4
        /*0010*/ 	.word	0x00000000
	.align		4
        /*0014*/ 	.word	0xfffffffe
	.align		4
        /*0018*/ 	.word	0x00000000
	.align		4
        /*001c*/ 	.word	0xfffffffd
	.align		4
        /*0020*/ 	.word	0x00000000
	.align		4
        /*0024*/ 	.word	0xfffffffc


//--------------------- .nv.constant4             --------------------------
	.section	.nv.constant4,"a",@progbits
	.align	8
	.align		8
.nv.constant4:
        /*0000*/ 	.dword	__assertfail
	.align		8
        /*0008*/ 	.dword	__unnamed_1
	.align		8
        /*0010*/ 	.dword	__unnamed_2
	.align		8
        /*0018*/ 	.dword	_ZN40_INTERNAL_115693d2_4_k_cu_e519d0fd_104444cuda3std3__45__cpo5beginE
	.align		8
        /*0020*/ 	.dword	_ZN40_INTERNAL_115693d2_4_k_cu_e519d0fd_104444cuda3std3__45__cpo3endE
	.align		8
        /*0028*/ 	.dword	_ZN40_INTERNAL_115693d2_4_k_cu_e519d0fd_104444cuda3std3__45__cpo6cbeginE
	.align		8
        /*0030*/ 	.dword	_ZN40_INTERNAL_115693d2_4_k_cu_e519d0fd_104444cuda3std3__45__cpo4cendE
	.align		8
        /*0038*/ 	.dword	_ZN40_INTERNAL_115693d2_4_k_cu_e519d0fd_104444cuda3std3__442_GLOBAL__N__115693d2_4_k_cu_e519d0fd_104446ignoreE
	.align		8
        /*0040*/ 	.dword	_ZN40_INTERNAL_115693d2_4_k_cu_e519d0fd_104444cuda3std3__419piecewise_constructE
	.align		8
        /*0048*/ 	.dword	_ZN40_INTERNAL_115693d2_4_k_cu_e519d0fd_104444cuda3std3__48in_placeE
	.align		8
        /*0050*/ 	.dword	_ZN40_INTERNAL_115693d2_4_k_cu_e519d0fd_104444cuda3std6ranges3__45__cpo4swapE
	.align		8
        /*0058*/ 	.dword	_ZN40_INTERNAL_115693d2_4_k_cu_e519d0fd_104444cuda3std6ranges3__45__cpo9iter_moveE
	.align		8
        /*0060*/ 	.dword	_ZN40_INTERNAL_115693d2_4_k_cu_e519d0fd_104444cute7productE
	.align		8
        /*0068*/ 	.dword	_ZN40_INTERNAL_115693d2_4_k_cu_e519d0fd_104444cute1_E
	.align		8
        /*0070*/ 	.dword	$str$25
	.align		8
        /*0078*/ 	.dword	$str$26
	.align		8
        /*0080*/ 	.dword	$str$27
	.align		8
        /*0088*/ 	.dword	$str$28


//--------------------- .text._ZN7cutlass13device_kernelINS_4gemm6kernel13GemmUniversalIN4cute5tupleIJiiiiEEENS1_10collective13CollectiveMmaINS1_35MainloopSm100TmaUmmaWarpSpecializedILi4ELi2ELi4ENS5_IJNS4_1CILi2EEESB_NSA_ILi1EEEEEEEENS5_IJNSA_ILi64EEENSA_ILi128EEESG_EEENS_12float_e5m2_tENS5_IJlSC_lEEESI_SJ_NS4_8TiledMMAINS4_8MMA_AtomIJNS4_10MMA_TraitsINS4_19SM100_MMA_F8F6F4_SSEJSI_SI_fSF_SG_NS4_17integral_constantINS4_4UMMA5MajorELSQ_0EEESR_NSO_INSP_7ScaleInELSS_0EEEST_EEEEEENS4_6LayoutINS5_IJSC_SC_SC_EEENS5_IJNSA_ILi0EEESY_SY_EEEEENS5_IJNS4_10UnderscoreES11_S11_EEEEENS4_23SM90_TMA_LOAD_MULTICASTENS4_14ComposedLayoutINS4_7SwizzleILi3ELi4ELi3EEENS4_18smem_ptr_flag_bitsILi8EEENSW_INS5_IJNSA_ILi8EEESG_EEENS5_IJSG_SC_EEEEEEEvNS4_8identityES14_S1E_vS1F_EENS_8epilogue10collective18CollectiveEpilogueINS1H_23Sm100TmaWarpSpecializedILi2ELi2ELi32ELb0ELb0EEEJSH_NS5_IJNSW_ISF_SC_EES1M_EEESI_SJ_SI_SJ_NS1H_6fusion15FusionCallbacksIS1L_NS1O_17LinearCombinationISI_fSI_fLNS_15FloatRoundStyleE2EEESH_S1N_JEEENS4_5SM1004TMEM4LOAD26SM100_TMEM_LOAD_16dp32b32xENS4_13SM90_TMA_LOADENS15_INS16_ILi2ELi4ELi3EEES19_NSW_INS5_IJS1A_SF_EEENS5_IJSF_SC_EEEEEEENS4_39AutoVectorizingCopyWithAssumedAlignmentILi128EEENS4_14SM90_TMA_STOREES23_S25_S25_EEEvvEEEEvNT_6ParamsE --------------------------
	.section	.text._ZN7cutlass13device_kernelINS_4gemm6kernel13GemmUniversalIN4cute5tupleIJiiiiEEENS1_10collective13CollectiveMmaINS1_35MainloopSm100TmaUmmaWarpSpecializedILi4ELi2ELi4ENS5_IJNS4_1CILi2EEESB_NSA_ILi1EEEEEEEENS5_IJNSA_ILi64EEENSA_ILi128EEESG_EEENS_12float_e5m2_tENS5_IJlSC_lEEESI_SJ_NS4_8TiledMMAINS4_8MMA_AtomIJNS4_10MMA_TraitsINS4_19SM100_MMA_F8F6F4_SSEJSI_SI_fSF_SG_NS4_17integral_constantINS4_4UMMA5MajorELSQ_0EEESR_NSO_INSP_7ScaleInELSS_0EEEST_EEEEEENS4_6LayoutINS5_IJSC_SC_SC_EEENS5_IJNSA_ILi0EEESY_SY_EEEEENS5_IJNS4_10UnderscoreES11_S11_EEEEENS4_23SM90_TMA_LOAD_MULTICASTENS4_14ComposedLayoutINS4_7SwizzleILi3ELi4ELi3EEENS4_18smem_ptr_flag_bitsILi8EEENSW_INS5_IJNSA_ILi8EEESG_EEENS5_IJSG_SC_EEEEEEEvNS4_8identityES14_S1E_vS1F_EENS_8epilogue10collective18CollectiveEpilogueINS1H_23Sm100TmaWarpSpecializedILi2ELi2ELi32ELb0ELb0EEEJSH_NS5_IJNSW_ISF_SC_EES1M_EEESI_SJ_SI_SJ_NS1H_6fusion15FusionCallbacksIS1L_NS1O_17LinearCombinationISI_fSI_fLNS_15FloatRoundStyleE2EEESH_S1N_JEEENS4_5SM1004TMEM4LOAD26SM100_TMEM_LOAD_16dp32b32xENS4_13SM90_TMA_LOADENS15_INS16_ILi2ELi4ELi3EEES19_NSW_INS5_IJS1A_SF_EEENS5_IJSF_SC_EEEEEEENS4_39AutoVectorizingCopyWithAssumedAlignmentILi128EEENS4_14SM90_TMA_STOREES23_S25_S25_EEEvvEEEEvNT_6ParamsE,"ax",@progbits
	.align	128
.text._ZN7cutlass13device_kernelINS_4gemm6kernel13GemmUniversalIN4cute5tupleIJiiiiEEENS1_10collective13CollectiveMmaINS1_35MainloopSm100TmaUmmaWarpSpecializedILi4ELi2ELi4ENS5_IJNS4_1CILi2EEESB_NSA_ILi1EEEEEEEENS5_IJNSA_ILi64EEENSA_ILi128EEESG_EEENS_12float_e5m2_tENS5_IJlSC_lEEESI_SJ_NS4_8TiledMMAINS4_8MMA_AtomIJNS4_10MMA_TraitsINS4_19SM100_MMA_F8F6F4_SSEJSI_SI_fSF_SG_NS4_17integral_constantINS4_4UMMA5MajorELSQ_0EEESR_NSO_INSP_7ScaleInELSS_0EEEST_EEEEEENS4_6LayoutINS5_IJSC_SC_SC_EEENS5_IJNSA_ILi0EEESY_SY_EEEEENS5_IJNS4_10UnderscoreES11_S11_EEEEENS4_23SM90_TMA_LOAD_MULTICASTENS4_14ComposedLayoutINS4_7SwizzleILi3ELi4ELi3EEENS4_18smem_ptr_flag_bitsILi8EEENSW_INS5_IJNSA_ILi8EEESG_EEENS5_IJSG_SC_EEEEEEEvNS4_8identityES14_S1E_vS1F_EENS_8epilogue10collective18CollectiveEpilogueINS1H_23Sm100TmaWarpSpecializedILi2ELi2ELi32ELb0ELb0EEEJSH_NS5_IJNSW_ISF_SC_EES1M_EEESI_SJ_SI_SJ_NS1H_6fusion15FusionCallbacksIS1L_NS1O_17LinearCombinationISI_fSI_fLNS_15FloatRoundStyleE2EEESH_S1N_JEEENS4_5SM1004TMEM4LOAD26SM100_TMEM_LOAD_16dp32b32xENS4_13SM90_TMA_LOADENS15_INS16_ILi2ELi4ELi3EEES19_NSW_INS5_IJS1A_SF_EEENS5_IJSF_SC_EEEEEEENS4_39AutoVectorizingCopyWithAssumedAlignmentILi128EEENS4_14SM90_TMA_STOREES23_S25_S25_EEEvvEEEEvNT_6ParamsE:
        .type           _ZN7cutlass13device_kernelINS_4gemm6kernel13GemmUniversalIN4cute5tupleIJiiiiEEENS1_10collective13CollectiveMmaINS1_35MainloopSm100TmaUmmaWarpSpecializedILi4ELi2ELi4ENS5_IJNS4_1CILi2EEESB_NSA_ILi1EEEEEEEENS5_IJNSA_ILi64EEENSA_ILi128EEESG_EEENS_12float_e5m2_tENS5_IJlSC_lEEESI_SJ_NS4_8TiledMMAINS4_8MMA_AtomIJNS4_10MMA_TraitsINS4_19SM100_MMA_F8F6F4_SSEJSI_SI_fSF_SG_NS4_17integral_constantINS4_4UMMA5MajorELSQ_0EEESR_NSO_INSP_7ScaleInELSS_0EEEST_EEEEEENS4_6LayoutINS5_IJSC_SC_SC_EEENS5_IJNSA_ILi0EEESY_SY_EEEEENS5_IJNS4_10UnderscoreES11_S11_EEEEENS4_23SM90_TMA_LOAD_MULTICASTENS4_14ComposedLayoutINS4_7SwizzleILi3ELi4ELi3EEENS4_18smem_ptr_flag_bitsILi8EEENSW_INS5_IJNSA_ILi8EEESG_EEENS5_IJSG_SC_EEEEEEEvNS4_8identityES14_S1E_vS1F_EENS_8epilogue10collective18CollectiveEpilogueINS1H_23Sm100TmaWarpSpecializedILi2ELi2ELi32ELb0ELb0EEEJSH_NS5_IJNSW_ISF_SC_EES1M_EEESI_SJ_SI_SJ_NS1H_6fusion15FusionCallbacksIS1L_NS1O_17LinearCombinationISI_fSI_fLNS_15FloatRoundStyleE2EEESH_S1N_JEEENS4_5SM1004TMEM4LOAD26SM100_TMEM_LOAD_16dp32b32xENS4_13SM90_TMA_LOADENS15_INS16_ILi2ELi4ELi3EEES19_NSW_INS5_IJS1A_SF_EEENS5_IJSF_SC_EEEEEEENS4_39AutoVectorizingCopyWithAssumedAlignmentILi128EEENS4_14SM90_TMA_STOREES23_S25_S25_EEEvvEEEEvNT_6ParamsE,@function
        .size           _ZN7cutlass13device_kernelINS_4gemm6kernel13GemmUniversalIN4cute5tupleIJiiiiEEENS1_10collective13CollectiveMmaINS1_35MainloopSm100TmaUmmaWarpSpecializedILi4ELi2ELi4ENS5_IJNS4_1CILi2EEESB_NSA_ILi1EEEEEEEENS5_IJNSA_ILi64EEENSA_ILi128EEESG_EEENS_12float_e5m2_tENS5_IJlSC_lEEESI_SJ_NS4_8TiledMMAINS4_8MMA_AtomIJNS4_10MMA_TraitsINS4_19SM100_MMA_F8F6F4_SSEJSI_SI_fSF_SG_NS4_17integral_constantINS4_4UMMA5MajorELSQ_0EEESR_NSO_INSP_7ScaleInELSS_0EEEST_EEEEEENS4_6LayoutINS5_IJSC_SC_SC_EEENS5_IJNSA_ILi0EEESY_SY_EEEEENS5_IJNS4_10UnderscoreES11_S11_EEEEENS4_23SM90_TMA_LOAD_MULTICASTENS4_14ComposedLayoutINS4_7SwizzleILi3ELi4ELi3EEENS4_18smem_ptr_flag_bitsILi8EEENSW_INS5_IJNSA_ILi8EEESG_EEENS5_IJSG_SC_EEEEEEEvNS4_8identityES14_S1E_vS1F_EENS_8epilogue10collective18CollectiveEpilogueINS1H_23Sm100TmaWarpSpecializedILi2ELi2ELi32ELb0ELb0EEEJSH_NS5_IJNSW_ISF_SC_EES1M_EEESI_SJ_SI_SJ_NS1H_6fusion15FusionCallbacksIS1L_NS1O_17LinearCombinationISI_fSI_fLNS_15FloatRoundStyleE2EEESH_S1N_JEEENS4_5SM1004TMEM4LOAD26SM100_TMEM_LOAD_16dp32b32xENS4_13SM90_TMA_LOADENS15_INS16_ILi2ELi4ELi3EEES19_NSW_INS5_IJS1A_SF_EEENS5_IJSF_SC_EEEEEEENS4_39AutoVectorizingCopyWithAssumedAlignmentILi128EEENS4_14SM90_TMA_STOREES23_S25_S25_EEEvvEEEEvNT_6ParamsE,(.L_x_149 - _ZN7cutlass13device_kernelINS_4gemm6kernel13GemmUniversalIN4cute5tupleIJiiiiEEENS1_10collective13CollectiveMmaINS1_35MainloopSm100TmaUmmaWarpSpecializedILi4ELi2ELi4ENS5_IJNS4_1CILi2EEESB_NSA_ILi1EEEEEEEENS5_IJNSA_ILi64EEENSA_ILi128EEESG_EEENS_12float_e5m2_tENS5_IJlSC_lEEESI_SJ_NS4_8TiledMMAINS4_8MMA_AtomIJNS4_10MMA_TraitsINS4_19SM100_MMA_F8F6F4_SSEJSI_SI_fSF_SG_NS4_17integral_constantINS4_4UMMA5MajorELSQ_0EEESR_NSO_INSP_7ScaleInELSS_0EEEST_EEEEEENS4_6LayoutINS5_IJSC_SC_SC_EEENS5_IJNSA_ILi0EEESY_SY_EEEEENS5_IJNS4_10UnderscoreES11_S11_EEEEENS4_23SM90_TMA_LOAD_MULTICASTENS4_14ComposedLayoutINS4_7SwizzleILi3ELi4ELi3EEENS4_18smem_ptr_flag_bitsILi8EEENSW_INS5_IJNSA_ILi8EEESG_EEENS5_IJSG_SC_EEEEEEEvNS4_8identityES14_S1E_vS1F_EENS_8epilogue10collective18CollectiveEpilogueINS1H_23Sm100TmaWarpSpecializedILi2ELi2ELi32ELb0ELb0EEEJSH_NS5_IJNSW_ISF_SC_EES1M_EEESI_SJ_SI_SJ_NS1H_6fusion15FusionCallbacksIS1L_NS1O_17LinearCombinationISI_fSI_fLNS_15FloatRoundStyleE2EEESH_S1N_JEEENS4_5SM1004TMEM4LOAD26SM100_TMEM_LOAD_16dp32b32xENS4_13SM90_TMA_LOADENS15_INS16_ILi2ELi4ELi3EEES19_NSW_INS5_IJS1A_SF_EEENS5_IJSF_SC_EEEEEEENS4_39AutoVectorizingCopyWithAssumedAlignmentILi128EEENS4_14SM90_TMA_STOREES23_S25_S25_EEEvvEEEEvNT_6ParamsE)
        .other          _ZN7cutlass13device_kernelINS_4gemm6kernel13GemmUniversalIN4cute5tupleIJiiiiEEENS1_10collective13CollectiveMmaINS1_35MainloopSm100TmaUmmaWarpSpecializedILi4ELi2ELi4ENS5_IJNS4_1CILi2EEESB_NSA_ILi1EEEEEEEENS5_IJNSA_ILi64EEENSA_ILi128EEESG_EEENS_12float_e5m2_tENS5_IJlSC_lEEESI_SJ_NS4_8TiledMMAINS4_8MMA_AtomIJNS4_10MMA_TraitsINS4_19SM100_MMA_F8F6F4_SSEJSI_SI_fSF_SG_NS4_17integral_constantINS4_4UMMA5MajorELSQ_0EEESR_NSO_INSP_7ScaleInELSS_0EEEST_EEEEEENS4_6LayoutINS5_IJSC_SC_SC_EEENS5_IJNSA_ILi0EEESY_SY_EEEEENS5_IJNS4_10UnderscoreES11_S11_EEEEENS4_23SM90_TMA_LOAD_MULTICASTENS4_14ComposedLayoutINS4_7SwizzleILi3ELi4ELi3EEENS4_18smem_ptr_flag_bitsILi8EEENSW_INS5_IJNSA_ILi8EEESG_EEENS5_IJSG_SC_EEEEEEEvNS4_8identityES14_S1E_vS1F_EENS_8epilogue10collective18CollectiveEpilogueINS1H_23Sm100TmaWarpSpecializedILi2ELi2ELi32ELb0ELb0EEEJSH_NS5_IJNSW_ISF_SC_EES1M_EEESI_SJ_SI_SJ_NS1H_6fusion15FusionCallbacksIS1L_NS1O_17LinearCombinationISI_fSI_fLNS_15FloatRoundStyleE2EEESH_S1N_JEEENS4_5SM1004TMEM4LOAD26SM100_TMEM_LOAD_16dp32b32xENS4_13SM90_TMA_LOADENS15_INS16_ILi2ELi4ELi3EEES19_NSW_INS5_IJS1A_SF_EEENS5_IJSF_SC_EEEEEEENS4_39AutoVectorizingCopyWithAssumedAlignmentILi128EEENS4_14SM90_TMA_STOREES23_S25_S25_EEEvvEEEEvNT_6ParamsE,@"STO_CUDA_ENTRY STV_DEFAULT"
_ZN7cutlass13device_kernelINS_4gemm6kernel13GemmUniversalIN4cute5tupleIJiiiiEEENS1_10collective13CollectiveMmaINS1_35MainloopSm100TmaUmmaWarpSpecializedILi4ELi2ELi4ENS5_IJNS4_1CILi2EEESB_NSA_ILi1EEEEEEEENS5_IJNSA_ILi64EEENSA_ILi128EEESG_EEENS_12float_e5m2_tENS5_IJlSC_lEEESI_SJ_NS4_8TiledMMAINS4_8MMA_AtomIJNS4_10MMA_TraitsINS4_19SM100_MMA_F8F6F4_SSEJSI_SI_fSF_SG_NS4_17integral_constantINS4_4UMMA5MajorELSQ_0EEESR_NSO_INSP_7ScaleInELSS_0EEEST_EEEEEENS4_6LayoutINS5_IJSC_SC_SC_EEENS5_IJNSA_ILi0EEESY_SY_EEEEENS5_IJNS4_10UnderscoreES11_S11_EEEEENS4_23SM90_TMA_LOAD_MULTICASTENS4_14ComposedLayoutINS4_7SwizzleILi3ELi4ELi3EEENS4_18smem_ptr_flag_bitsILi8EEENSW_INS5_IJNSA_ILi8EEESG_EEENS5_IJSG_SC_EEEEEEEvNS4_8identityES14_S1E_vS1F_EENS_8epilogue10collective18CollectiveEpilogueINS1H_23Sm100TmaWarpSpecializedILi2ELi2ELi32ELb0ELb0EEEJSH_NS5_IJNSW_ISF_SC_EES1M_EEESI_SJ_SI_SJ_NS1H_6fusion15FusionCallbacksIS1L_NS1O_17LinearCombinationISI_fSI_fLNS_15FloatRoundStyleE2EEESH_S1N_JEEENS4_5SM1004TMEM4LOAD26SM100_TMEM_LOAD_16dp32b32xENS4_13SM90_TMA_LOADENS15_INS16_ILi2ELi4ELi3EEES19_NSW_INS5_IJS1A_SF_EEENS5_IJSF_SC_EEEEEEENS4_39AutoVectorizingCopyWithAssumedAlignmentILi128EEENS4_14SM90_TMA_STOREES23_S25_S25_EEEvvEEEEvNT_6ParamsE:
[----:B------:R-:W1:Y:S01]  /*0000*/  LDC R1, c[0x0][0x37c] ;  /* 0x0000df00ff017b82 */ /* 0x000e620000000800 */
[----:B------:R-:W2:Y:S01]  /*0010*/  S2R R93, SR_TID.X ;  /* 0x00000000005d7919 */ /* 0x000ea20000002100 */
[----:B------:R-:W3:Y:S01]  /*0020*/  LDCU.64 UR8, c[0x0][0x890] ;  /* 0x00011200ff0877ac */ /* 0x000ee20008000a00 */
[----:B------:R-:W-:Y:S02]  /*0030*/  PRMT R84, RZ, 0x7610, R84 ;  /* 0x00007610ff547816 */ /* 0x000fe40000000054 */
[----:B------:R-:W-:Y:S01]  /*0040*/  ELECT P3, URZ, PT ;  /* 0x0000000000ff782f */ /* 0x000fe20003860000 */
[----:B---3--:R-:W-:-:S04]  /*0050*/  UISETP.NE.U32.AND UP0, UPT, UR8, URZ, UPT ;  /* 0x000000ff0800728c */ /* 0x008fc8000bf05070 */
[----:B------:R-:W-:Y:S01]  /*0060*/  UISETP.NE.AND.EX UP0, UPT, UR9, URZ, UPT, UP0 ;  /* 0x000000ff0900728c */ /* 0x000fe2000bf05300 */
[----:B--2---:R-:W-:-:S05]  /*0070*/  SHF.R.U32.HI R85, RZ, 0x5, R93 ;  /* 0x00000005ff557819 */ /* 0x004fca000001165d */
[----:B------:R-:W2:Y:S02]  /*0080*/  SHFL.IDX PT, R0, R85, RZ, 0x1f ;  /* 0x00001fff55007589 */ /* 0x000ea400000e0000 */
[----:B--2---:R-:W-:Y:S01]  /*0090*/  R2UR UR17, R0 ;  /* 0x00000000001172ca */ /* 0x004fe200000e0000 */
[----:B-1----:R-:W-:-:S14]  /*00a0*/  BRA.U UP0, `(.L_x_0) ;  /* 0x0000000100307547 */ /* 0x002fdc000b800000 */
[----:B------:R-:W1:Y:S02]  /*00b0*/  LDCU.64 UR4, c[0x0][0x888] ;  /* 0x00011100ff0477ac */ /* 0x000e640008000a00 */
[----:B-1----:R-:W-:-:S04]  /*00c0*/  UISETP.NE.U32.AND UP0, UPT, UR4, URZ, UPT ;  /* 0x000000ff0400728c */ /* 0x002fc8000bf05070 */
[----:B------:R-:W-:-:S09]  /*00d0*/  UISETP.NE.AND.EX UP0, UPT, UR5, URZ, UPT, UP0 ;  /* 0x000000ff0500728c */ /* 0x000fd2000bf05300 */
[----:B------:R-:W-:Y:S05]  /*00e0*/  BRA.U !UP0, `(.L_x_1) ;  /* 0x0000000108147547 */ /* 0x000fea000b800000 */
[----:B------:R-:W1:Y:S01]  /*00f0*/  LDC.64 R2, c[0x0][0x888] ;  /* 0x00022200ff027b82 */ /* 0x000e620000000a00 */
[----:B------:R-:W1:Y:S02]  /*0100*/  LDCU.64 UR4, c[0x0][0x358] ;  /* 0x00006b00ff0477ac */ /* 0x000e640008000a00 */
[----:B-1----:R1:W5:Y:S01]  /*0110*/  LDG.E R41, desc[UR4][R2.64] ;  /* 0x0000000402297981 */ /* 0x002362000c1e1900 */
[----:B------:R-:W-:Y:S01]  /*0120*/  HFMA2 R84, -RZ, RZ, 0, 5.9604644775390625e-08 ;  /* 0x00000001ff547431 */ /* 0x000fe200000001ff */
[----:B------:R-:W-:Y:S05]  /*0130*/  BRA `(.L_x_0) ;  /* 0x00000000000c7947 */ /* 0x000fea0003800000 */
.L_x_1:
[----:B------:R-:W1:Y:S01]  /*0140*/  LDCU UR4, c[0x0][0x880] ;  /* 0x00011000ff0477ac */ /* 0x000e620008000800 */
[----:B------:R-:W-:Y:S01]  /*0150*/  HFMA2 R84, -RZ, RZ, 0, 5.9604644775390625e-08 ;  /* 0x00000001ff547431 */ /* 0x000fe200000001ff */
[----:B-1----:R-:W-:-:S07]  /*0160*/  MOV R41, UR4 ;  /* 0x0000000400297c02 */ /* 0x002fce0008000f00 */
.L_x_0:
[----:B------:R-:W2:Y:S02]  /*0170*/  LDCU.64 UR4, c[0x0][0x8b0] ;  /* 0x00011600ff0477ac */ /* 0x000ea40008000a00 */
[----:B--2---:R-:W-:-:S04]  /*0180*/  UISETP.NE.U32.AND UP0, UPT, UR4, URZ, UPT ;  /* 0x000000ff0400728c */ /* 0x004fc8000bf05070 */
[----:B------:R-:W-:-:S09]  /*0190*/  UISETP.NE.AND.EX UP0, UPT, UR5, URZ, UPT, UP0 ;  /* 0x000000ff0500728c */ /* 0x000fd2000bf05300 */
[----:B------:R-:W-:Y:S05]  /*01a0*/  BRA.U UP0, `(.L_x_2) ;  /* 0x0000000100287547 */ /* 0x000fea000b800000 */
[----:B------:R-:W2:Y:S02]  /*01b0*/  LDCU.64 UR4, c[0x0][0x8a8] ;  /* 0x00011500ff0477ac */ /* 0x000ea40008000a00 */
[----:B--2---:R-:W-:-:S04]  /*01c0*/  UISETP.NE.U32.AND UP0, UPT, UR4, URZ, UPT ;  /* 0x000000ff0400728c */ /* 0x004fc8000bf05070 */
[----:B------:R-:W-:-:S09]  /*01d0*/  UISETP.NE.AND.EX UP0, UPT, UR5, URZ, UPT, UP0 ;  /* 0x000000ff0500728c */ /* 0x000fd2000bf05300 */
[----:B------:R-:W-:Y:S05]  /*01e0*/  BRA.U !UP0, `(.L_x_3) ;  /* 0x0000000108107547 */ /* 0x000fea000b800000 */
[----:B------:R-:W2:Y:S01]  /*01f0*/  LDC.64 R38, c[0x0][0x8a8] ;  /* 0x00022a00ff267b82 */ /* 0x000ea20000000a00 */
[----:B------:R-:W2:Y:S02]  /*0200*/  LDCU.64 UR4, c[0x0][0x358] ;  /* 0x00006b00ff0477ac */ /* 0x000ea40008000a00 */
[----:B--2---:R2:W5:Y:S01]  /*0210*/  LDG.E R38, desc[UR4][R38.64] ;  /* 0x0000000426267981 */ /* 0x004562000c1e1900 */
[----:B------:R-:W-:Y:S05]  /*0220*/  BRA `(.L_x_2) ;  /* 0x0000000000087947 */ /* 0x000fea0003800000 */
.L_x_3:
[----:B------:R-:W2:Y:S02]  /*0230*/  LDCU UR4, c[0x0][0x8a0] ;  /* 0x00011400ff0477ac */ /* 0x000ea40008000800 */
[----:B--2---:R-:W-:Y:S02]  /*0240*/  MOV R38, UR4 ;  /* 0x0000000400267c02 */ /* 0x004fe40008000f00 */
.L_x_2:
[----:B------:R-:W-:Y:S01]  /*0250*/  IMAD.U32 R0, RZ, RZ, UR17 ;  /* 0x00000011ff007e24 */ /* 0x000fe2000f8e00ff */
[----:B------:R-:W-:Y:S04]  /*0260*/  BSSY.RECONVERGENT B0, `(.L_x_4) ;  /* 0x000000c000007945 */ /* 0x000fe80003800200 */
[C---:B------:R-:W-:Y:S02]  /*0270*/  ISETP.NE.OR P1, PT, R0.reuse, 0x1, !P3 ;  /* 0x000000010000780c */ /* 0x040fe40005f25670 */
[----:B------:R-:W-:-:S11]  /*0280*/  ISETP.NE.OR P0, PT, R0, 0x3, !P3 ;  /* 0x000000030000780c */ /* 0x000fd60005f05670 */
[----:B------:R-:W-:Y:S05]  /*0290*/  @P1 BRA `(.L_x_5) ;  /* 0x0000000000201947 */ /* 0x000fea0003800000 */
[----:B------:R-:W3:Y:S02]  /*02a0*/  LDCU.64 UR4, c[0x0][0x348] ;  /* 0x00006900ff0477ac */ /* 0x000ee40008000a00 */
[----:B---3--:R-:W-:Y:S02]  /*02b0*/  UIADD3 UR6, UP1, UPT, UR4, 0x80, URZ ;  /* 0x0000008004067890 */ /* 0x008fe4000ff3e0ff */
[----:B------:R-:W-:Y:S02]  /*02c0*/  UIADD3 UR4, UP0, UPT, UR4, 0x180, URZ ;  /* 0x0000018004047890 */ /* 0x000fe4000ff1e0ff */
[----:B------:R-:W-:Y:S02]  /*02d0*/  UIADD3.X UR7, UPT, UPT, URZ, UR5, URZ, UP1, !UPT ;  /* 0x00000005ff077290 */ /* 0x000fe40008ffe4ff */
[----:B------:R-:W-:-:S07]  /*02e0*/  UIADD3.X UR5, UPT, UPT, URZ, UR5, URZ, UP0, !UPT ;  /* 0x00000005ff057290 */ /* 0x000fce00087fe4ff */
[----:B------:R3:W-:Y:S02]  /*02f0*/  UTMACCTL.PF [UR6] ;  /* 0x00000000060079b9 */ /* 0x0007e40008040000 */
[----:B------:R3:W-:Y:S02]  /*0300*/  UTMACCTL.PF [UR4] ;  /* 0x00000000040079b9 */ /* 0x0007e40008040000 */
[----:B---3--:R-:W-:Y:S01]  /*0310*/  NOP ;  /* 0x0000000000007918 */ /* 0x008fe20000000000 */
.L_x_5:
[----:B------:R-:W-:Y:S05]  /*0320*/  BSYNC.RECONVERGENT B0 ;  /* 0x0000000000007941 */ /* 0x000fea0003800200 */
.L_x_4:
[----:B------:R-:W-:Y:S04]  /*0330*/  BSSY.RECONVERGENT B0, `(.L_x_6) ;  /* 0x000000a000007945 */ /* 0x000fe80003800200 */
        /* <DEDUP_REMOVED lines=9> */
.L_x_7:
[----:B------:R-:W-:Y:S05]  /*03d0*/  BSYNC.RECONVERGENT B0 ;  /* 0x0000000000007941 */ /* 0x000fea0003800200 */
.L_x_6:
[----:B------:R-:W3:Y:S01]  /*03e0*/  LDCU.64 UR4, c[0x0][0x888] ;  /* 0x00011100ff0477ac */ /* 0x000ee20008000a00 */
[----:B------:R-:W-:Y:S02]  /*03f0*/  UISETP.EQ.U32.AND UP1, UPT, UR8, URZ, UPT ;  /* 0x000000ff0800728c */ /* 0x000fe4000bf22070 */
[----:B------:R-:W-:Y:S02]  /*0400*/  UPLOP3.LUT UP3, UPT, UPT, UPT, UPT, 0x80, 0x8 ;  /* 0x000000000008789c */ /* 0x000fe40003f6f070 */
[----:B---3--:R-:W-:-:S04]  /*0410*/  UISETP.NE.U32.AND UP0, UPT, UR4, URZ, UPT ;  /* 0x000000ff0400728c */ /* 0x008fc8000bf05070 */
[----:B------:R-:W-:-:S04]  /*0420*/  UISETP.NE.AND.EX UP0, UPT, UR5, URZ, UPT, UP0 ;  /* 0x000000ff0500728c */ /* 0x000fc8000bf05300 */
[----:B------:R-:W-:-:S04]  /*0430*/  UISETP.EQ.OR.EX UP2, UPT, UR9, URZ, !UP0, UP1 ;  /* 0x000000ff0900728c */ /* 0x000fc8000c742710 */
[----:B------:R-:W-:-:S06]  /*0440*/  UP2UR UR4, UPR, URZ, 0x4 ;  /* 0x00000004ff047883 */ /* 0x000fcc0008000000 */
[----:B------:R-:W-:Y:S01]  /*0450*/  MOV R86, UR4 ;  /* 0x0000000400567c02 */ /* 0x000fe20008000f00 */
[----:B------:R-:W-:Y:S06]  /*0460*/  BRA.U !UP2, `(.L_x_8) ;  /* 0x000000010a207547 */ /* 0x000fec000b800000 */
[----:B------:R-:W-:Y:S01]  /*0470*/  UISETP.NE.U32.AND UP1, UPT, UR8, URZ, UPT ;  /* 0x000000ff0800728c */ /* 0x000fe2000bf25070 */
[----:B-----5:R-:W-:Y:S01]  /*0480*/  FSETP.NEU.AND P0, PT, R41, RZ, PT ;  /* 0x000000ff2900720b */ /* 0x020fe20003f0d000 */
[----:B------:R-:W-:Y:S02]  /*0490*/  USEL UR4, URZ, 0xffffffff, UP0 ;  /* 0xffffffffff047887 */ /* 0x000fe40008000000 */
[----:B------:R-:W-:-:S10]  /*04a0*/  UISETP.NE.AND.EX UP1, UPT, UR9, URZ, UPT, UP1 ;  /* 0x000000ff0900728c */ /* 0x000fd4000bf25310 */
[----:B------:R-:W-:Y:S01]  /*04b0*/  VOTEU.ANY UP0, P0 ;  /* 0x0000000000ff7886 */ /* 0x000fe20000000100 */
[----:B------:R-:W-:-:S04]  /*04c0*/  @!UP1 USEL UR4, URZ, 0xffffffff, UP0 ;  /* 0xffffffffff049887 */ /* 0x000fc80008000000 */
[----:B------:R-:W-:-:S04]  /*04d0*/  ULOP3.LUT UR4, UR4, 0x1, URZ, 0xc0, !UPT ;  /* 0x0000000104047892 */ /* 0x000fc8000f8ec0ff */
[----:B------:R-:W-:-:S11]  /*04e0*/  UISETP.NE.U32.AND UP3, UPT, UR4, 0x1, UPT ;  /* 0x000000010400788c */ /* 0x000fd6000bf65070 */
.L_x_8:
[----:B-1----:R-:W1:Y:S01]  /*04f0*/  SHFL.IDX PT, R2, R85, RZ, 0x1f ;  /* 0x00001fff55027589 */ /* 0x002e6200000e0000 */
[----:B------:R-:W-:-:S04]  /*0500*/  UISETP.NE.AND UP0, UPT, UR17, 0x2, UPT ;  /* 0x000000021100788c */ /* 0x000fc8000bf05270 */
[----:B------:R-:W-:Y:S01]  /*0510*/  USEL UR38, URZ, 0x1, UP0 ;  /* 0x00000001ff267887 */ /* 0x000fe20008000000 */
[----:B-1----:R-:W-:-:S13]  /*0520*/  ISETP.NE.AND P0, PT, R2, RZ, PT ;  /* 0x000000ff0200720c */ /* 0x002fda0003f05270 */
[----:B------:R-:W-:Y:S05]  /*0530*/  @P0 BRA `(.L_x_9) ;  /* 0x0000000000580947 */ /* 0x000fea0003800000 */
[----:B------:R-:W1:Y:S01]  /*0540*/  S2UR UR4, SR_CgaCtaId ;  /* 0x00000000000479c3 */ /* 0x000e620000008800 */
[----:B------:R-:W-:Y:S01]  /*0550*/  UMOV UR5, 0x400 ;  /* 0x0000040000057882 */ /* 0x000fe20000000000 */
[----:B------:R-:W-:Y:S01]  /*0560*/  UMOV UR8, 0x1 ;  /* 0x0000000100087882 */ /* 0x000fe20000000000 */
[----:B------:R-:W-:Y:S01]  /*0570*/  UMOV UR6, 0x3 ;  /* 0x0000000300067882 */ /* 0x000fe20000000000 */
[----:B------:R-:W-:-:S04]  /*0580*/  UIADD3 UR8, UPT, UPT, -UR8, 0x100000, URZ ;  /* 0x0010000008087890 */ /* 0x000fc8000fffe1ff */
[----:B------:R-:W-:Y:S02]  /*0590*/  USHF.L.U32 UR9, UR8, 0xb, URZ ;  /* 0x0000000b08097899 */ /* 0x000fe400080006ff */
[----:B------:R-:W-:Y:S02]  /*05a0*/  USHF.L.U32 UR8, UR8, 0x1, URZ ;  /* 0x0000000108087899 */ /* 0x000fe400080006ff */
[----:B------:R-:W-:-:S04]  /*05b0*/  UIADD3 UR6, UPT, UPT, -UR6, 0x100000, URZ ;  /* 0x0010000006067890 */ /* 0x000fc8000fffe1ff */
[----:B------:R-:W-:Y:S02]  /*05c0*/  USHF.L.U32 UR7, UR6, 0xb, URZ ;  /* 0x0000000b06077899 */ /* 0x000fe400080006ff */
[----:B------:R-:W-:Y:S01]  /*05d0*/  USHF.L.U32 UR6, UR6, 0x1, URZ ;  /* 0x0000000106067899 */ /* 0x000fe200080006ff */
[----:B------:R-:W-:Y:S01]  /*05e0*/  ELECT P0, URZ, PT ;  /* 0x0000000000ff782f */ /* 0x000fe20003800000 */
[----:B-1----:R-:W-:Y:S01]  /*05f0*/  ULEA UR4, UR4, UR5, 0x18 ;  /* 0x0000000504047291 */ /* 0x002fe2000f8ec0ff */
[----:B------:R-:W1:Y:S11]  /*0600*/  FENCE.VIEW.ASYNC.S ;  /* 0x00000000000073c6 */ /* 0x000e760000000000 */
[----:B-1----:R1:W3:Y:S01]  /*0610*/  SYNCS.EXCH.64 URZ, [UR4], UR8 ;  /* 0x0000000804ff75b2 */ /* 0x0022e20008000100 */
[----:B------:R1:W4:Y:S01]  /*0620*/  SYNCS.EXCH.64 URZ, [UR4+0x20], UR6 ;  /* 0x0000200604ff75b2 */ /* 0x0003220008000100 */
[----:B------:R1:W1:Y:S01]  /*0630*/  SYNCS.EXCH.64 URZ, [UR4+0x8], UR8 ;  /* 0x0000080804ff75b2 */ /* 0x0002620008000100 */
[----:B------:R1:W1:Y:S01]  /*0640*/  SYNCS.EXCH.64 URZ, [UR4+0x28], UR6 ;  /* 0x0000280604ff75b2 */ /* 0x0002620008000100 */
[----:B------:R1:W1:Y:S01]  /*0650*/  SYNCS.EXCH.64 URZ, [UR4+0x10], UR8 ;  /* 0x0000100804ff75b2 */ /* 0x0002620008000100 */
[----:B------:R1:W1:Y:S01]  /*0660*/  SYNCS.EXCH.64 URZ, [UR4+0x30], UR6 ;  /* 0x0000300604ff75b2 */ /* 0x0002620008000100 */
[----:B------:R1:W1:Y:S01]  /*0670*/  SYNCS.EXCH.64 URZ, [UR4+0x18], UR8 ;  /* 0x0000180804ff75b2 */ /* 0x0002620008000100 */
[----:B------:R1:W1:Y:S01]  /*0680*/  SYNCS.EXCH.64 URZ, [UR4+0x38], UR6 ;  /* 0x0000380604ff75b2 */ /* 0x0002620008000100 */
[----:B------:R-:W-:Y:S01]  /*0690*/  NOP ;  /* 0x0000000000007918 */ /* 0x000fe20000000000 */
.L_x_9:
[----:B------:R-:W2:Y:S01]  /*06a0*/  SHFL.IDX PT, R2, R85, RZ, 0x1f ;  /* 0x00001fff55027589 */ /* 0x000ea200000e0000 */
[----:B------:R-:W-:Y:S01]  /*06b0*/  NOP ;  /* 0x0000000000007918 */ /* 0x000fe20000000000 */
[----:B--2---:R-:W-:-:S13]  /*06c0*/  ISETP.NE.AND P0, PT, R2, 0x1, PT ;  /* 0x000000010200780c */ /* 0x004fda0003f05270 */
[----:B------:R-:W-:Y:S05]  /*06d0*/  @P0 BRA `(.L_x_10) ;  /* 0x0000000000480947 */ /* 0x000fea0003800000 */
[----:B-1----:R-:W1:Y:S01]  /*06e0*/  S2UR UR4, SR_CgaCtaId ;  /* 0x00000000000479c3 */ /* 0x002e620000008800 */
        /* <DEDUP_REMOVED lines=12> */
[----:B-1----:R2:W1:Y:S01]  /*07b0*/  SYNCS.EXCH.64 URZ, [UR4+0x40], UR8 ;  /* 0x0000400804ff75b2 */ /* 0x0024620008000100 */
[----:B------:R2:W1:Y:S01]  /*07c0*/  SYNCS.EXCH.64 URZ, [UR4+0x50], UR6 ;  /* 0x0000500604ff75b2 */ /* 0x0004620008000100 */
[----:B------:R2:W1:Y:S01]  /*07d0*/  SYNCS.EXCH.64 URZ, [UR4+0x48], UR8 ;  /* 0x0000480804ff75b2 */ /* 0x0004620008000100 */
[----:B------:R2:W1:Y:S02]  /*07e0*/  SYNCS.EXCH.64 URZ, [UR4+0x58], UR6 ;  /* 0x0000580604ff75b2 */ /* 0x0004640008000100 */
[----:B--2---:R-:W-:Y:S01]  /*07f0*/  NOP ;  /* 0x0000000000007918 */ /* 0x004fe20000000000 */
.L_x_10:
[----:B------:R-:W2:Y:S01]  /*0800*/  SHFL.IDX PT, R2, R85, RZ, 0x1f ;  /* 0x00001fff55027589 */ /* 0x000ea200000e0000 */
[----:B------:R-:W-:Y:S01]  /*0810*/  NOP ;  /* 0x0000000000007918 */ /* 0x000fe20000000000 */
[----:B--2---:R-:W-:-:S13]  /*0820*/  ISETP.NE.AND P0, PT, R2, 0x3, PT ;  /* 0x000000030200780c */ /* 0x004fda0003f05270 */
[----:B------:R-:W-:Y:S05]  /*0830*/  @P0 BRA `(.L_x_11) ;  /* 0x0000000000300947 */ /* 0x000fea0003800000 */
[----:B-1----:R-:W1:Y:S01]  /*0840*/  S2UR UR6, SR_CgaCtaId ;  /* 0x00000000000679c3 */ /* 0x002e620000008800 */
[----:B------:R-:W-:Y:S01]  /*0850*/  UMOV UR4, 0x400 ;  /* 0x0000040000047882 */ /* 0x000fe20000000000 */
[----:B------:R-:W-:Y:S01]  /*0860*/  UMOV UR5, 0x20 ;  /* 0x0000002000057882 */ /* 0x000fe20000000000 */
[----:B------:R-:W-:Y:S01]  /*0870*/  ELECT P0, URZ, PT ;  /* 0x0000000000ff782f */ /* 0x000fe20003800000 */
[----:B-1----:R-:W-:Y:S02]  /*0880*/  ULEA UR6, UR6, UR4, 0x18 ;  /* 0x0000000406067291 */ /* 0x002fe4000f8ec0ff */
[----:B------:R-:W-:-:S04]  /*0890*/  UIADD3 UR4, UPT, UPT, -UR5, 0x100000, URZ ;  /* 0x0010000005047890 */ /* 0x000fc8000fffe1ff */
[----:B------:R-:W-:Y:S02]  /*08a0*/  USHF.L.U32 UR5, UR4, 0xb, URZ ;  /* 0x0000000b04057899 */ /* 0x000fe400080006ff */
[----:B------:R-:W-:Y:S01]  /*08b0*/  USHF.L.U32 UR4, UR4, 0x1, URZ ;  /* 0x0000000104047899 */ /* 0x000fe200080006ff */
[----:B------:R-:W1:Y:S11]  /*08c0*/  FENCE.VIEW.ASYNC.S ;  /* 0x00000000000073c6 */ /* 0x000e760000000000 */
[----:B-1----:R2:W1:Y:S01]  /*08d0*/  SYNCS.EXCH.64 URZ, [UR6+0x60], UR4 ;  /* 0x0000600406ff75b2 */ /* 0x0024620008000100 */
[----:B------:R2:W1:Y:S02]  /*08e0*/  SYNCS.EXCH.64 URZ, [UR6+0x68], UR4 ;  /* 0x0000680406ff75b2 */ /* 0x0004640008000100 */
[----:B--2---:R-:W-:Y:S01]  /*08f0*/  NOP ;  /* 0x0000000000007918 */ /* 0x004fe20000000000 */
.L_x_11:
[----:B------:R-:W2:Y:S01]  /*0900*/  SHFL.IDX PT, R2, R85, RZ, 0x1f ;  /* 0x00001fff55027589 */ /* 0x000ea200000e0000 */
[----:B------:R-:W-:Y:S01]  /*0910*/  NOP ;  /* 0x0000000000007918 */ /* 0x000fe20000000000 */
[----:B--2---:R-:W-:-:S13]  /*0920*/  ISETP.NE.AND P0, PT, R2, 0x4, PT ;  /* 0x000000040200780c */ /* 0x004fda0003f05270 */
[----:B------:R-:W-:Y:S05]  /*0930*/  @P0 BRA `(.L_x_12) ;  /* 0x00000000004c0947 */ /* 0x000fea0003800000 */
[----:B-1----:R-:W1:Y:S01]  /*0940*/  S2UR UR6, SR_CgaCtaId ;  /* 0x00000000000679c3 */ /* 0x002e620000008800 */
[----:B------:R-:W-:Y:S01]  /*0950*/  UMOV UR4, 0x3a0 ;  /* 0x000003a000047882 */ /* 0x000fe20000000000 */
[----:B------:R-:W-:Y:S01]  /*0960*/  UMOV UR5, 0x400 ;  /* 0x0000040000057882 */ /* 0x000fe20000000000 */
[----:B------:R-:W-:Y:S01]  /*0970*/  USEL UR4, UR4, 0x320, UP3 ;  /* 0x0000032004047887 */ /* 0x000fe20009800000 */
[----:B------:R-:W-:Y:S01]  /*0980*/  UMOV UR8, 0x1 ;  /* 0x0000000100087882 */ /* 0x000fe20000000000 */
[----:B------:R-:W-:Y:S01]  /*0990*/  ELECT P0, URZ, PT ;  /* 0x0000000000ff782f */ /* 0x000fe20003800000 */
[----:B------:R-:W-:-:S04]  /*09a0*/  UIADD3 UR8, UPT, UPT, -UR8, 0x100000, URZ ;  /* 0x0010000008087890 */ /* 0x000fc8000fffe1ff */
[----:B------:R-:W-:Y:S02]  /*09b0*/  USHF.L.U32 UR9, UR8, 0xb, URZ ;  /* 0x0000000b08097899 */ /* 0x000fe400080006ff */
[----:B------:R-:W-:Y:S02]  /*09c0*/  USHF.L.U32 UR8, UR8, 0x1, URZ ;  /* 0x0000000108087899 */ /* 0x000fe400080006ff */
[----:B-1----:R-:W-:Y:S02]  /*09d0*/  ULEA UR6, UR6, UR5, 0x18 ;  /* 0x0000000506067291 */ /* 0x002fe4000f8ec0ff */
[----:B------:R-:W-:-:S04]  /*09e0*/  UIADD3 UR4, UPT, UPT, -UR4, 0x100000, URZ ;  /* 0x0010000004047890 */ /* 0x000fc8000fffe1ff */
[----:B------:R-:W-:Y:S02]  /*09f0*/  USHF.L.U32 UR5, UR4, 0xb, URZ ;  /* 0x0000000b04057899 */ /* 0x000fe400080006ff */
[----:B------:R-:W-:Y:S01]  /*0a00*/  USHF.L.U32 UR4, UR4, 0x1, URZ ;  /* 0x0000000104047899 */ /* 0x000fe200080006ff */
[----:B------:R-:W1:Y:S03]  /*0a10*/  FENCE.VIEW.ASYNC.S ;  /* 0x00000000000073c6 */ /* 0x000e660000000000 */
[----:B-1----:R2:W1:Y:S08]  /*0a20*/  SYNCS.EXCH.64 URZ, [UR6+0x70], UR8 ;  /* 0x0000700806ff75b2 */ /* 0x0024700008000100 */
[----:B------:R2:W1:Y:S01]  /*0a30*/  SYNCS.EXCH.64 URZ, [UR6+0x80], UR4 ;  /* 0x0000800406ff75b2 */ /* 0x0004620008000100 */
[----:B------:R2:W1:Y:S01]  /*0a40*/  SYNCS.EXCH.64 URZ, [UR6+0x78], UR8 ;  /* 0x0000780806ff75b2 */ /* 0x0004620008000100 */
[----:B------:R2:W1:Y:S02]  /*0a50*/  SYNCS.EXCH.64 URZ, [UR6+0x88], UR4 ;  /* 0x0000880406ff75b2 */ /* 0x0004640008000100 */
[----:B--2---:R-:W-:Y:S01]  /*0a60*/  NOP ;  /* 0x0000000000007918 */ /* 0x004fe20000000000 */
.L_x_12:
        /* <DEDUP_REMOVED lines=20> */
[----:B------:R2:W1:Y:S01]  /*0bb0*/  SYNCS.EXCH.64 URZ, [UR4+0xb8], UR6 ;  /* 0x0000b80604ff75b2 */ /* 0x0004620008000100 */
[----:B------:R2:W1:Y:S01]  /*0bc0*/  SYNCS.EXCH.64 URZ, [UR4+0xa0], UR8 ;  /* 0x0000a00804ff75b2 */ /* 0x0004620008000100 */
[----:B------:R2:W1:Y:S01]  /*0bd0*/  SYNCS.EXCH.64 URZ, [UR4+0xc0], UR6 ;  /* 0x0000c00604ff75b2 */ /* 0x0004620008000100 */
[----:B------:R2:W1:Y:S01]  /*0be0*/  SYNCS.EXCH.64 URZ, [UR4+0xa8], UR8 ;  /* 0x0000a80804ff75b2 */ /* 0x0004620008000100 */
[----:B------:R2:W1:Y:S02]  /*0bf0*/  SYNCS.EXCH.64 URZ, [UR4+0xc8], UR6 ;  /* 0x0000c80604ff75b2 */ /* 0x0004640008000100 */
[----:B--2---:R-:W-:Y:S01]  /*0c00*/  NOP ;  /* 0x0000000000007918 */ /* 0x004fe20000000000 */
.L_x_13:
[----:B------:R-:W2:Y:S01]  /*0c10*/  SHFL.IDX PT, R2, R85, RZ, 0x1f ;  /* 0x00001fff55027589 */ /* 0x000ea200000e0000 */
[----:B------:R-:W-:Y:S01]  /*0c20*/  NOP ;  /* 0x0000000000007918 */ /* 0x000fe20000000000 */
[----:B--2---:R-:W-:-:S13]  /*0c30*/  ISETP.NE.AND P0, PT, R2, 0x3, PT ;  /* 0x000000030200780c */ /* 0x004fda0003f05270 */
[----:B------:R-:W-:Y:S05]  /*0c40*/  @P0 BRA `(.L_x_14) ;  /* 0x0000000000380947 */ /* 0x000fea0003800000 */
[----:B------:R-:W2:Y:S01]  /*0c50*/  S2UR UR5, SR_CgaCtaId ;  /* 0x00000000000579c3 */ /* 0x000ea20000008800 */
[----:B-1----:R-:W-:Y:S01]  /*0c60*/  UMOV UR4, 0x400 ;  /* 0x0000040000047882 */ /* 0x002fe20000000000 */
[----:B------:R-:W-:Y:S01]  /*0c70*/  UMOV UR6, 0x20 ;  /* 0x0000002000067882 */ /* 0x000fe20000000000 */
[----:B------:R-:W-:Y:S01]  /*0c80*/  ELECT P0, URZ, PT ;  /* 0x0000000000ff782f */ /* 0x000fe20003800000 */
[----:B------:R-:W-:-:S04]  /*0c90*/  UIADD3 UR6, UPT, UPT, -UR6, 0x100000, URZ ;  /* 0x0010000006067890 */ /* 0x000fc8000fffe1ff */
[----:B------:R-:W-:Y:S02]  /*0ca0*/  USHF.L.U32 UR7, UR6, 0xb, URZ ;  /* 0x0000000b06077899 */ /* 0x000fe400080006ff */
[----:B------:R-:W-:Y:S02]  /*0cb0*/  USHF.L.U32 UR6, UR6, 0x1, URZ ;  /* 0x0000000106067899 */ /* 0x000fe400080006ff */
[----:B--2---:R-:W-:Y:S01]  /*0cc0*/  ULEA UR4, UR5, UR4, 0x18 ;  /* 0x0000000405047291 */ /* 0x004fe2000f8ec0ff */
[----:B------:R-:W1:Y:S11]  /*0cd0*/  FENCE.VIEW.ASYNC.S ;  /* 0x00000000000073c6 */ /* 0x000e760000000000 */
[----:B-1----:R2:W1:Y:S01]  /*0ce0*/  SYNCS.EXCH.64 URZ, [UR4+0xd0], UR6 ;  /* 0x0000d00604ff75b2 */ /* 0x0024620008000100 */
[----:B------:R2:W1:Y:S01]  /*0cf0*/  SYNCS.EXCH.64 URZ, [UR4+0xe0], UR6 ;  /* 0x0000e00604ff75b2 */ /* 0x0004620008000100 */
[----:B------:R2:W1:Y:S01]  /*0d00*/  SYNCS.EXCH.64 URZ, [UR4+0xd8], UR6 ;  /* 0x0000d80604ff75b2 */ /* 0x0004620008000100 */
[----:B------:R2:W1:Y:S02]  /*0d10*/  SYNCS.EXCH.64 URZ, [UR4+0xe8], UR6 ;  /* 0x0000e80604ff75b2 */ /* 0x0004640008000100 */
[----:B--2---:R-:W-:Y:S01]  /*0d20*/  NOP ;  /* 0x0000000000007918 */ /* 0x004fe20000000000 */
.L_x_14:
[----:B-1----:R-:W1:Y:S01]  /*0d30*/  LDCU UR4, c[0x0][0x36c] ;  /* 0x00006d80ff0477ac */ /* 0x002e620008000800 */
[----:B------:R-:W-:Y:S01]  /*0d40*/  ISETP.NE.OR P3, PT, R0, 0x2, !P3 ;  /* 0x000000020000780c */ /* 0x000fe20005f65670 */
[----:B------:R-:W-:Y:S01]  /*0d50*/  NOP ;  /* 0x0000000000007918 */ /* 0x000fe20000000000 */
[----:B------:R-:W-:Y:S01]  /*0d60*/  LOP3.LUT R0, R93, 0x1f, RZ, 0xc0, !PT ;  /* 0x0000001f5d007812 */ /* 0x000fe200078ec0ff */
[----:B------:R-:W-:Y:S02]  /*0d70*/  UISETP.NE.AND UP4, UPT, UR17, URZ, UPT ;  /* 0x000000ff1100728c */ /* 0x000fe4000bf85270 */
[----:B-1----:R-:W-:-:S09]  /*0d80*/  UISETP.EQ.U32.AND UP5, UPT, UR4, 0x1, UPT ;  /* 0x000000010400788c */ /* 0x002fd2000bfa2070 */
[----:B------:R-:W-:Y:S05]  /*0d90*/  BRA.U !UP5, `(.L_x_15) ;  /* 0x000000010d087547 */ /* 0x000fea000b800000 */
[----:B---34-:R-:W-:Y:S01]  /*0da0*/  UCGABAR_ARV ;  /* 0x00000000000079c7 */ /* 0x018fe20008000000 */
[----:B------:R-:W-:Y:S05]  /*0db0*/  BRA `(.L_x_16) ;  /* 0x0000000000047947 */ /* 0x000fea0003800000 */
.L_x_15:
[----:B---34-:R-:W-:Y:S01]  /*0dc0*/  NOP ;  /* 0x0000000000007918 */ /* 0x018fe20000000000 */
.L_x_16:
[----:B------:R-:W1:Y:S01]  /*0dd0*/  S2UR UR16, SR_CTAID.X ;  /* 0x00000000001079c3 */ /* 0x000e620000002500 */
[----:B------:R-:W-:-:S05]  /*0de0*/  CS2R.32 R3, SR_CgaSize ;  /* 0x0000000000037805 */ /* 0x000fca0000008a00 */
[----:B------:R-:W-:-:S05]  /*0df0*/  IMAD R3, R3, -0xa0, RZ ;  /* 0xffffff6003037824 */ /* 0x000fca00078e02ff */
[----:B------:R-:W-:-:S14]  /*0e00*/  R2UR UR5, R3 ;  /* 0x00000000030572ca */ /* 0x000fdc00000e0000 */
[----:B------:R-:W2:Y:S01]  /*0e10*/  LDCU UR5, c[0x0][UR5+0x2b0] ;  /* 0x00005600050577ac */ /* 0x000ea20008000800 */
[----:B------:R-:W-:-:S05]  /*0e20*/  CS2R.32 R3, SR_CgaSize ;  /* 0x0000000000037805 */ /* 0x000fca0000008a00 */
[----:B------:R-:W-:-:S05]  /*0e30*/  IMAD R3, R3, -0xa0, RZ ;  /* 0xffffff6003037824 */ /* 0x000fca00078e02ff */
[----:B------:R-:W-:-:S14]  /*0e40*/  R2UR UR4, R3 ;  /* 0x00000000030472ca */ /* 0x000fdc00000e0000 */
[----:B------:R-:W3:Y:S01]  /*0e50*/  LDCU UR4, c[0x0][UR4+0x2b4] ;  /* 0x00005680040477ac */ /* 0x000ee20008000800 */
[----:B------:R-:W4:Y:S01]  /*0e60*/  S2UR UR20, SR_CTAID.Y ;  /* 0x00000000001479c3 */ /* 0x000f220000002600 */
[----:B------:R-:W-:-:S05]  /*0e70*/  CS2R.32 R3, SR_CgaSize ;  /* 0x0000000000037805 */ /* 0x000fca0000008a00 */
[----:B------:R-:W-:-:S05]  /*0e80*/  IMAD R3, R3, -0xa0, RZ ;  /* 0xffffff6003037824 */ /* 0x000fca00078e02ff */
[----:B------:R-:W-:-:S14]  /*0e90*/  R2UR UR59, R3 ;  /* 0x00000000033b72ca */ /* 0x000fdc00000e0000 */
[----:B------:R-:W3:Y:S01]  /*0ea0*/  LDCU UR59, c[0x0][UR59+0x2a0] ;  /* 0x000054003b3b77ac */ /* 0x000ee20008000800 */
[----:B------:R-:W-:-:S05]  /*0eb0*/  CS2R.32 R3, SR_CgaSize ;  /* 0x0000000000037805 */ /* 0x000fca0000008a00 */
[----:B------:R-:W-:-:S05]  /*0ec0*/  IMAD R3, R3, -0xa0, RZ ;  /* 0xffffff6003037824 */ /* 0x000fca00078e02ff */
[----:B------:R-:W-:-:S14]  /*0ed0*/  R2UR UR62, R3 ;  /* 0x00000000033e72ca */ /* 0x000fdc00000e0000 */
[----:B------:R-:W3:Y:S01]  /*0ee0*/  LDCU UR62, c[0x0][UR62+0x2a4] ;  /* 0x000054803e3e77ac */ /* 0x000ee20008000800 */
[----:B------:R-:W3:Y:S01]  /*0ef0*/  S2UR UR7, SR_CgaCtaId ;  /* 0x00000000000779c3 */ /* 0x000ee20000008800 */
[----:B------:R-:W3:Y:S01]  /*0f00*/  LDCU UR21, c[0x0][0xb24] ;  /* 0x00016480ff1577ac */ /* 0x000ee20008000800 */
[----:B------:R-:W3:Y:S01]  /*0f10*/  LDCU UR42, c[0x0][0xb24] ;  /* 0x00016480ff2a77ac */ /* 0x000ee20008000800 */
[----:B-1----:R-:W-:Y:S01]  /*0f20*/  I2FP.F32.U32 R3, UR16 ;  /* 0x0000001000037c45 */ /* 0x002fe20008201000 */
[----:B------:R-:W1:Y:S04]  /*0f30*/  LDCU UR29, c[0x0][0xb30] ;  /* 0x00016600ff1d77ac */ /* 0x000e680008000800 */
[----:B--2---:R-:W-:Y:S01]  /*0f40*/  FMUL R3, R3, UR5 ;  /* 0x0000000503037c20 */ /* 0x004fe20008400000 */
[----:B------:R-:W-:Y:S01]  /*0f50*/  UMOV UR34, 0x5 ;  /* 0x0000000500227882 */ /* 0x000fe20000000000 */
[----:B----4-:R-:W-:-:S04]  /*0f60*/  I2FP.F32.U32 R2, UR20 ;  /* 0x0000001400027c45 */ /* 0x010fc80008201000 */
[----:B------:R-:W2:Y:S01]  /*0f70*/  F2I.U32.TRUNC.NTZ R3, R3 ;  /* 0x0000000300037305 */ /* 0x000ea2000020f000 */
[----:B---3--:R-:W-:Y:S01]  /*0f80*/  FMUL R2, R2, UR4 ;  /* 0x0000000402027c20 */ /* 0x008fe20008400000 */
[----:B------:R-:W-:Y:S02]  /*0f90*/  ULOP3.LUT UR5, UR7, 0x2, URZ, 0xc0, !UPT ;  /* 0x0000000207057892 */ /* 0x000fe4000f8ec0ff */
[----:B------:R-:W-:-:S04]  /*0fa0*/  ULOP3.LUT UR49, UR7, 0x1, URZ, 0xc0, !UPT ;  /* 0x0000000107317892 */ /* 0x000fc8000f8ec0ff */
[----:B------:R-:W3:Y:S01]  /*0fb0*/  F2I.U32.TRUNC.NTZ R2, R2 ;  /* 0x0000000200027305 */ /* 0x000ee2000020f000 */
[----:B------:R-:W-:Y:S02]  /*0fc0*/  UISETP.GT.U32.AND UP0, UPT, UR5, 0xffff, UPT ;  /* 0x0000ffff0500788c */ /* 0x000fe4000bf04070 */
[----:B------:R-:W-:Y:S02]  /*0fd0*/  UISETP.GT.U32.AND UP1, UPT, UR49, 0xffff, UPT ;  /* 0x0000ffff3100788c */ /* 0x000fe4000bf24070 */
[----:B------:R-:W-:Y:S01]  /*0fe0*/  USEL UR26, UR5, 0xffff, !UP0 ;  /* 0x0000ffff051a7887 */ /* 0x000fe2000c000000 */
[----:B--2---:R-:W-:Y:S01]  /*0ff0*/  R2UR UR4, R3 ;  /* 0x00000000030472ca */ /* 0x004fe200000e0000 */
[----:B------:R-:W-:Y:S02]  /*1000*/  USHF.R.U32.HI UR32, URZ, 0x1, UR7 ;  /* 0x00000001ff207899 */ /* 0x000fe40008011607 */
[----:B------:R-:W-:Y:S02]  /*1010*/  USHF.L.U32 UR31, UR7, 0xb, URZ ;  /* 0x0000000b071f7899 */ /* 0x000fe400080006ff */
[----:B------:R-:W-:-:S02]  /*1020*/  USHF.L.U32 UR30, UR7, 0xd, URZ ;  /* 0x0000000d071e7899 */ /* 0x000fc400080006ff */
[----:B------:R-:W-:Y:S01]  /*1030*/  USEL UR27, UR49, 0xffff, !UP1 ;  /* 0x0000ffff311b7887 */ /* 0x000fe2000c800000 */
[----:B---3--:R-:W-:Y:S02]  /*1040*/  R2UR UR6, R2 ;  /* 0x00000000020672ca */ /* 0x008fe400000e0000 */
[----:B------:R-:W-:-:S03]  /*1050*/  PRMT R2, RZ, 0x7610, R2 ;  /* 0x00007610ff027816 */ /* 0x000fc60000000002 */
[----:B------:R-:W-:-:S04]  /*1060*/  UIADD3 UR5, UPT, UPT, -UR4, URZ, URZ ;  /* 0x000000ff04057290 */ /* 0x000fc8000fffe1ff */
[----:B------:R-:W-:-:S04]  /*1070*/  UIMAD UR59, UR59, UR5, UR16 ;  /* 0x000000053b3b72a4 */ /* 0x000fc8000f8e0210 */
[----:B------:R-:W-:-:S04]  /*1080*/  UIADD3 UR4, UPT, UPT, -UR6, URZ, URZ ;  /* 0x000000ff06047290 */ /* 0x000fc8000fffe1ff */
[----:B------:R-:W-:Y:S01]  /*1090*/  UIMAD UR62, UR62, UR4, UR20 ;  /* 0x000000043e3e72a4 */ /* 0x000fe2000f8e0214 */
[----:B-1----:R-:W-:Y:S11]  /*10a0*/  BRA.U UP4, `(.L_x_17) ;  /* 0x00000001043c7547 */ /* 0x002ff6000b800000 */
[----:B------:R-:W-:Y:S02]  /*10b0*/  UISETP.NE.AND UP0, UPT, UR62, URZ, UPT ;  /* 0x000000ff3e00728c */ /* 0x000fe4000bf05270 */
[----:B------:R-:W-:Y:S02]  /*10c0*/  UISETP.NE.AND UP1, UPT, UR62, 0x1, UPT ;  /* 0x000000013e00788c */ /* 0x000fe4000bf25270 */
[----:B------:R-:W-:Y:S02]  /*10d0*/  UISETP.NE.AND UP2, UPT, UR59, URZ, UP0 ;  /* 0x000000ff3b00728c */ /* 0x000fe40008745270 */
[----:B------:R-:W-:Y:S02]  /*10e0*/  USEL UR4, URZ, 0x2, UP0 ;  /* 0x00000002ff047887 */ /* 0x000fe40008000000 */
[----:B------:R-:W-:Y:S02]  /*10f0*/  USEL UR8, URZ, 0x1, UP2 ;  /* 0x00000001ff087887 */ /* 0x000fe40009000000 */
[----:B------:R-:W-:-:S02]  /*1100*/  UISETP.NE.AND UP2, UPT, UR59, URZ, UPT ;  /* 0x000000ff3b00728c */ /* 0x000fc4000bf45270 */
[----:B------:R-:W-:Y:S02]  /*1110*/  USEL UR5, URZ, 0x4, UP1 ;  /* 0x00000004ff057887 */ /* 0x000fe40008800000 */
[----:B------:R-:W-:Y:S02]  /*1120*/  UISETP.NE.AND UP0, UPT, UR59, 0x1, UPT ;  /* 0x000000013b00788c */ /* 0x000fe4000bf05270 */
[----:B------:R-:W-:Y:S02]  /*1130*/  USEL UR6, URZ, 0x8, UP1 ;  /* 0x00000008ff067887 */ /* 0x000fe40008800000 */
[----:B------:R-:W-:Y:S02]  /*1140*/  USEL UR7, UR5, 0x4, UP2 ;  /* 0x0000000405077887 */ /* 0x000fe40009000000 */
[----:B------:R-:W-:Y:S02]  /*1150*/  USEL UR4, UR4, 0x2, UP0 ;  /* 0x0000000204047887 */ /* 0x000fe40008000000 */
[----:B------:R-:W-:-:S02]  /*1160*/  USEL UR5, UR6, 0x8, UP0 ;  /* 0x0000000806057887 */ /* 0x000fc40008000000 */
[----:B------:R-:W-:-:S04]  /*1170*/  UIADD3 UR4, UPT, UPT, UR4, UR7, UR8 ;  /* 0x0000000704047290 */ /* 0x000fc8000fffe008 */
[----:B------:R-:W-:-:S06]  /*1180*/  UIADD3 UR4, UPT, UPT, UR4, UR5, URZ ;  /* 0x0000000504047290 */ /* 0x000fcc000fffe0ff */
[----:B------:R-:W-:-:S07]  /*1190*/  MOV R2, UR4 ;  /* 0x0000000400027c02 */ /* 0x000fce0008000f00 */
.L_x_17:
[----:B------:R-:W1:Y:S01]  /*11a0*/  S2UR UR36, SR_CTAID.Z ;  /* 0x00000000002479c3 */ /* 0x000e620000002700 */
[----:B------:R-:W-:Y:S01]  /*11b0*/  UISETP.GE.AND UP0, UPT, UR21, 0x1, UPT ;  /* 0x000000011500788c */ /* 0x000fe2000bf06270 */
[----:B------:R-:W-:-:S08]  /*11c0*/  UMOV UR33, 0x3 ;  /* 0x0000000300217882 */ /* 0x000fd00000000000 */
[----:B------:R-:W-:Y:S05]  /*11d0*/  BRA.U !UP0, `(.L_x_18) ;  /* 0x0000000108d47547 */ /* 0x000fea000b800000 */
[----:B------:R-:W2:Y:S01]  /*11e0*/  LDCU.128 UR12, c[0x0][0xb10] ;  /* 0x00016200ff0c77ac */ /* 0x000ea20008000c00 */
[----:B------:R-:W3:Y:S01]  /*11f0*/  LDCU UR6, c[0x0][0x370] ;  /* 0x00006e00ff0677ac */ /* 0x000ee20008000800 */
[----:B------:R-:W4:Y:S01]  /*1200*/  LDCU UR5, c[0x0][0x374] ;  /* 0x00006e80ff0577ac */ /* 0x000f220008000800 */
[----:B------:R-:W1:Y:S01]  /*1210*/  LDCU UR28, c[0x0][0xb0c] ;  /* 0x00016180ff1c77ac */ /* 0x000e620008000800 */
[----:B------:R-:W1:Y:S01]  /*1220*/  LDCU UR4, c[0x0][0xb20] ;  /* 0x00016400ff0477ac */ /* 0x000e620008000800 */
[----:B------:R-:W1:Y:S01]  /*1230*/  LDCU.64 UR8, c[0x0][0xb28] ;  /* 0x00016500ff0877ac */ /* 0x000e620008000a00 */
[----:B--2---:R-:W-:Y:S02]  /*1240*/  UISETP.NE.AND UP0, UPT, UR14, 0x1, UPT ;  /* 0x000000010e00788c */ /* 0x004fe4000bf05270 */
[----:B----4-:R-:W-:Y:S02]  /*1250*/  UIMAD.WIDE.U32 UR10, UR5, UR15, URZ ;  /* 0x0000000f050a72a5 */ /* 0x010fe4000f8e00ff */
[----:B---3--:R-:W-:-:S02]  /*1260*/  UIMAD.WIDE.U32 UR22, UR6, UR12, URZ ;  /* 0x0000000c061672a5 */ /* 0x008fc4000f8e00ff */
[----:B-1----:R-:W-:Y:S02]  /*1270*/  UISETP.NE.AND UP1, UPT, UR28, 0x1, UPT ;  /* 0x000000011c00788c */ /* 0x002fe4000bf25270 */
[----:B------:R-:W-:Y:S01]  /*1280*/  UISETP.NE.AND UP2, UPT, UR21, 0x1, UPT ;  /* 0x000000011500788c */ /* 0x000fe2000bf45270 */
[----:B------:R-:W-:Y:S02]  /*1290*/  UMOV UR10, UR11 ;  /* 0x0000000b000a7c82 */ /* 0x000fe40008000000 */
[----:B------:R-:W-:Y:S01]  /*12a0*/  UMOV UR22, UR23 ;  /* 0x0000001700167c82 */ /* 0x000fe20008000000 */
[----:B------:R-:W-:Y:S02]  /*12b0*/  @UP0 USHF.R.U32.HI UR5, URZ, UR4, UR10 ;  /* 0x00000004ff050299 */ /* 0x000fe4000801160a */
[----:B------:R-:W-:Y:S02]  /*12c0*/  UIMAD.WIDE.U32 UR24, UR20, UR15, URZ ;  /* 0x0000000f141872a5 */ /* 0x000fe4000f8e00ff */
[----:B------:R-:W-:-:S02]  /*12d0*/  UIMAD.WIDE.U32 UR10, UR5, UR8, URZ ;  /* 0x00000008050a72a5 */ /* 0x000fc4000f8e00ff */
[----:B------:R-:W-:Y:S02]  /*12e0*/  @UP1 USHF.R.U32.HI UR6, URZ, UR13, UR22 ;  /* 0x0000000dff061299 */ /* 0x000fe40008011616 */
[----:B------:R-:W-:Y:S02]  /*12f0*/  UIMAD.WIDE.U32 UR18, UR16, UR12, URZ ;  /* 0x0000000c101272a5 */ /* 0x000fe4000f8e00ff */
[----:B------:R-:W-:Y:S01]  /*1300*/  UIMAD.WIDE.U32 UR22, UR6, UR8, URZ ;  /* 0x00000008061672a5 */ /* 0x000fe2000f8e00ff */
[----:B------:R-:W-:Y:S01]  /*1310*/  UMOV UR24, UR25 ;  /* 0x0000001900187c82 */ /* 0x000fe20008000000 */
[----:B------:R-:W-:Y:S01]  /*1320*/  UMOV UR10, UR11 ;  /* 0x0000000b000a7c82 */ /* 0x000fe20008000000 */
[----:B------:R-:W-:Y:S02]  /*1330*/  USHF.R.U32.HI UR24, URZ, UR4, UR24 ;  /* 0x00000004ff187299 */ /* 0x000fe40008011618 */
[----:B------:R-:W-:Y:S02]  /*1340*/  @UP2 USHF.R.U32.HI UR5, URZ, UR9, UR10 ;  /* 0x00000009ff052299 */ /* 0x000fe4000801160a */
[----:B------:R-:W-:Y:S01]  /*1350*/  UMOV UR7, UR23 ;  /* 0x0000001700077c82 */ /* 0x000fe20008000000 */
[----:B------:R-:W-:Y:S01]  /*1360*/  UMOV UR18, UR19 ;  /* 0x0000001300127c82 */ /* 0x000fe20008000000 */
[----:B------:R-:W-:-:S02]  /*1370*/  @UP2 USHF.R.U32.HI UR6, URZ, UR9, UR7 ;  /* 0x00000009ff062299 */ /* 0x000fc40008011607 */
[----:B------:R-:W-:Y:S02]  /*1380*/  USHF.R.U32.HI UR18, URZ, UR13, UR18 ;  /* 0x0000000dff127299 */ /* 0x000fe40008011612 */
[----:B------:R-:W-:Y:S02]  /*1390*/  USEL UR4, UR20, UR24, !UP0 ;  /* 0x0000001814047287 */ /* 0x000fe4000c000000 */
[----:B------:R-:W-:Y:S02]  /*13a0*/  UIMAD UR7, UR5, UR21, URZ ;  /* 0x00000015050772a4 */ /* 0x000fe4000f8e02ff */
[----:B------:R-:W-:Y:S02]  /*13b0*/  USEL UR5, UR16, UR18, !UP1 ;  /* 0x0000001210057287 */ /* 0x000fe4000c800000 */
[----:B------:R-:W-:Y:S02]  /*13c0*/  UIMAD UR12, UR6, UR21, URZ ;  /* 0x00000015060c72a4 */ /* 0x000fe4000f8e02ff */
[----:B------:R-:W-:-:S02]  /*13d0*/  UISETP.GE.AND UP0, UPT, UR4, UR7, UPT ;  /* 0x000000070400728c */ /* 0x000fc4000bf06270 */
[----:B------:R-:W-:Y:S02]  /*13e0*/  UIMAD.WIDE.U32 UR10, UR4, UR8, URZ ;  /* 0x00000008040a72a5 */ /* 0x000fe4000f8e00ff */
[----:B------:R-:W-:Y:S02]  /*13f0*/  UISETP.GE.OR UP0, UPT, UR5, UR12, UP0 ;  /* 0x0000000c0500728c */ /* 0x000fe40008706670 */
[----:B------:R-:W-:Y:S02]  /*1400*/  UIMAD.WIDE.U32 UR12, UR5, UR8, URZ ;  /* 0x00000008050c72a5 */ /* 0x000fe4000f8e00ff */
[----:B------:R-:W-:Y:S01]  /*1410*/  UIADD3 UR10, UPT, UPT, -UR4, URZ, URZ ;  /* 0x000000ff040a7290 */ /* 0x000fe2000fffe1ff */
[----:B------:R-:W-:Y:S01]  /*1420*/  UMOV UR8, UR11 ;  /* 0x0000000b00087c82 */ /* 0x000fe20008000000 */
[----:B------:R-:W-:Y:S02]  /*1430*/  UIADD3 UR11, UPT, UPT, -UR5, URZ, URZ ;  /* 0x000000ff050b7290 */ /* 0x000fe4000fffe1ff */
[----:B------:R-:W-:-:S03]  /*1440*/  USHF.R.U32.HI UR8, URZ, UR9, UR8 ;  /* 0x00000009ff087299 */ /* 0x000fc60008011608 */
[----:B------:R-:W-:Y:S01]  /*1450*/  @!UP0 UMOV UR7, UR13 ;  /* 0x0000000d00078c82 */ /* 0x000fe20008000000 */
[----:B------:R-:W-:Y:S02]  /*1460*/  UIMAD UR20, UR14, UR10, UR20 ;  /* 0x0000000a0e1472a4 */ /* 0x000fe4000f8e0214 */
[----:B------:R-:W-:Y:S02]  /*1470*/  USEL UR8, UR4, UR8, !UP2 ;  /* 0x0000000804087287 */ /* 0x000fe4000d000000 */
[----:B------:R-:W-:Y:S02]  /*1480*/  @!UP0 USHF.R.U32.HI UR7, URZ, UR9, UR7 ;  /* 0x00000009ff078299 */ /* 0x000fe40008011607 */
[----:B------:R-:W-:Y:S02]  /*1490*/  UIADD3 UR9, UPT, UPT, -UR8, URZ, URZ ;  /* 0x000000ff08097290 */ /* 0x000fe4000fffe1ff */
[----:B------:R-:W-:Y:S02]  /*14a0*/  @!UP0 USEL UR7, UR5, UR7, !UP2 ;  /* 0x0000000705078287 */ /* 0x000fe4000d000000 */
[----:B------:R-:W-:-:S02]  /*14b0*/  UIMAD UR9, UR21, UR9, UR4 ;  /* 0x00000009150972a4 */ /* 0x000fc4000f8e0204 */
[----:B------:R-:W-:Y:S02]  /*14c0*/  @!UP0 UIADD3 UR8, UPT, UPT, UR8, -UR7, URZ ;  /* 0x8000000708088290 */ /* 0x000fe4000fffe0ff */
[----:B------:R-:W-:Y:S02]  /*14d0*/  @!UP0 UIMAD UR6, UR9, UR6, UR7 ;  /* 0x00000006090682a4 */ /* 0x000fe4000f8e0207 */
[----:B------:R-:W-:Y:S02]  /*14e0*/  @!UP0 UIMAD UR4, UR8, UR21, UR5 ;  /* 0x00000015080482a4 */ /* 0x000fe4000f8e0205 */
[----:B------:R-:W-:Y:S02]  /*14f0*/  UIMAD UR16, UR28, UR11, UR16 ;  /* 0x0000000b1c1072a4 */ /* 0x000fe4000f8e0210 */
[----:B------:R-:W-:Y:S01]  /*1500*/  UIMAD UR20, UR4, UR14, UR20 ;  /* 0x0000000e041472a4 */ /* 0x000fe2000f8e0214 */
[----:B------:R-:W-:Y:S02]  /*1510*/  @!UP0 UMOV UR5, UR6 ;  /* 0x0000000600058c82 */ /* 0x000fe40008000000 */
[----:B------:R-:W-:-:S12]  /*1520*/  UIMAD UR16, UR5, UR28, UR16 ;  /* 0x0000001c051072a4 */ /* 0x000fd8000f8e0210 */
.L_x_18:
[----:B------:R-:W-:Y:S02]  /*1530*/  UISETP.NE.AND UP1, UPT, UR29, 0x1, UPT ;  /* 0x000000011d00788c */ /* 0x000fe4000bf25270 */
[----:B------:R-:W-:Y:S02]  /*1540*/  ULOP3.LUT UR27, UR27, 0xffff, URZ, 0xc0, !UPT ;  /* 0x0000ffff1b1b7892 */ /* 0x000fe4000f8ec0ff */
[----:B------:R-:W-:Y:S02]  /*1550*/  ULOP3.LUT UR26, UR26, 0xffff, URZ, 0xc0, !UPT ;  /* 0x0000ffff1a1a7892 */ /* 0x000fe4000f8ec0ff */
[----:B------:R-:W-:Y:S02]  /*1560*/  UISETP.NE.AND UP0, UPT, UR17, 0x2, UPT ;  /* 0x000000021100788c */ /* 0x000fe4000bf05270 */
[----:B------:R-:W-:Y:S02]  /*1570*/  ULOP3.LUT UR31, UR31, 0x1000, URZ, 0xc0, !UPT ;  /* 0x000010001f1f7892 */ /* 0x000fe4000f8ec0ff */
[----:B------:R-:W-:-:S02]  /*1580*/  ULOP3.LUT UR30, UR30, 0x2000, URZ, 0xc0, !UPT ;  /* 0x000020001e1e7892 */ /* 0x000fc4000f8ec0ff */
[----:B------:R-:W-:Y:S02]  /*1590*/  USHF.L.U32 UR27, UR34, UR27, URZ ;  /* 0x0000001b221b7299 */ /* 0x000fe400080006ff */
[----:B------:R-:W-:Y:S01]  /*15a0*/  USHF.L.U32 UR26, UR33, UR26, URZ ;  /* 0x0000001a211a7299 */ /* 0x000fe200080006ff */
[----:B------:R-:W-:Y:S11]  /*15b0*/  BRA.U UP1, `(.L_x_19) ;  /* 0x0000000101447547 */ /* 0x000ff6000b800000 */
[----:B------:R-:W2:Y:S01]  /*15c0*/  LDCU.128 UR8, c[0x0][0xb10] ;  /* 0x00016200ff0877ac */ /* 0x000ea20008000c00 */
[----:B------:R-:W3:Y:S01]  /*15d0*/  LDCU UR12, c[0x0][0xb0c] ;  /* 0x00016180ff0c77ac */ /* 0x000ee20008000800 */
[----:B------:R-:W4:Y:S01]  /*15e0*/  LDCU UR13, c[0x0][0xb20] ;  /* 0x00016400ff0d77ac */ /* 0x000f220008000800 */
[----:B--2---:R-:W-:Y:S02]  /*15f0*/  UIMAD.WIDE.U32 UR6, UR16, UR8, URZ ;  /* 0x00000008100672a5 */ /* 0x004fe4000f8e00ff */
[----:B------:R-:W-:Y:S02]  /*1600*/  UIMAD.WIDE.U32 UR4, UR20, UR11, URZ ;  /* 0x0000000b140472a5 */ /* 0x000fe4000f8e00ff */
[----:B---3--:R-:W-:Y:S02]  /*1610*/  UISETP.NE.AND UP2, UPT, UR12, 0x1, UPT ;  /* 0x000000010c00788c */ /* 0x008fe4000bf45270 */
[----:B------:R-:W-:Y:S01]  /*1620*/  UISETP.NE.AND UP1, UPT, UR10, 0x1, UPT ;  /* 0x000000010a00788c */ /* 0x000fe2000bf25270 */
[----:B------:R-:W-:-:S02]  /*1630*/  UMOV UR6, UR7 ;  /* 0x0000000700067c82 */ /* 0x000fc40008000000 */
[----:B------:R-:W-:Y:S01]  /*1640*/  UMOV UR4, UR5 ;  /* 0x0000000500047c82 */ /* 0x000fe20008000000 */
[----:B------:R-:W-:Y:S02]  /*1650*/  USHF.R.U32.HI UR6, URZ, UR9, UR6 ;  /* 0x00000009ff067299 */ /* 0x000fe40008011606 */
[----:B----4-:R-:W-:Y:S02]  /*1660*/  USHF.R.U32.HI UR4, URZ, UR13, UR4 ;  /* 0x0000000dff047299 */ /* 0x010fe40008011604 */
[----:B------:R-:W-:Y:S02]  /*1670*/  USEL UR5, UR16, UR6, !UP2 ;  /* 0x0000000610057287 */ /* 0x000fe4000d000000 */
[----:B------:R-:W-:-:S04]  /*1680*/  USEL UR4, UR20, UR4, !UP1 ;  /* 0x0000000414047287 */ /* 0x000fc8000c800000 */
[----:B------:R-:W-:Y:S02]  /*1690*/  UIADD3 UR6, UPT, UPT, UR5, -UR4, URZ ;  /* 0x8000000405067290 */ /* 0x000fe4000fffe0ff */
[----:B------:R-:W-:Y:S02]  /*16a0*/  UIADD3 UR4, UPT, UPT, -UR5, UR4, URZ ;  /* 0x0000000405047290 */ /* 0x000fe4000fffe1ff */
[----:B------:R-:W-:Y:S02]  /*16b0*/  UIMAD UR20, UR6, UR10, UR20 ;  /* 0x0000000a061472a4 */ /* 0x000fe4000f8e0214 */
[----:B------:R-:W-:-:S12]  /*16c0*/  UIMAD UR16, UR4, UR12, UR16 ;  /* 0x0000000c041072a4 */ /* 0x000fd8000f8e0210 */
.L_x_19:
[----:B------:R-:W-:Y:S05]  /*16d0*/  BRA.U !UP5, `(.L_x_20) ;  /* 0x000000010d0c7547 */ /* 0x000fea000b800000 */
[----:B------:R-:W-:Y:S01]  /*16e0*/  UCGABAR_WAIT ;  /* 0x0000000000007dc7 */ /* 0x000fe20008000000 */
[----:B------:R-:W-:Y:S01]  /*16f0*/  CCTL.IVALL ;  /* 0x00000000ff00798f */ /* 0x000fe20002000000 */
[----:B------:R-:W-:Y:S05]  /*1700*/  BRA `(.L_x_21) ;  /* 0x0000000000047947 */ /* 0x000fea0003800000 */
.L_x_20:
[----:B------:R-:W-:Y:S06]  /*1710*/  BAR.SYNC.DEFER_BLOCKING 0x0 ;  /* 0x0000000000007b1d */ /* 0x000fec0000010000 */
.L_x_21:
[----:B------:R-:W-:Y:S05]  /*1720*/  BRA.U UP0, `(.L_x_22) ;  /* 0x0000001100c47547 */ /* 0x000fea000b800000 */
[----:B------:R-:W2:Y:S01]  /*1730*/  LDCU UR7, c[0x0][0x38c] ;  /* 0x00007180ff0777ac */ /* 0x000ea20008000800 */
[----:B------:R-:W3:Y:S01]  /*1740*/  S2UR UR8, SR_CgaCtaId ;  /* 0x00000000000879c3 */ /* 0x000ee20000008800 */
[----:B------:R-:W-:Y:S01]  /*1750*/  PLOP3.LUT P1, PT, PT, PT, UP3, 0x80, 0x8 ;  /* 0x000000000008781c */ /* 0x000fe20003f2f038 */
[----:B------:R-:W-:Y:S01]  /*1760*/  IMAD.MOV.U32 R12, RZ, RZ, 0x1 ;  /* 0x00000001ff0c7424 */ /* 0x000fe200078e00ff */
[----:B------:R-:W-:Y:S01]  /*1770*/  UMOV UR21, 0x400 ;  /* 0x0000040000157882 */ /* 0x000fe20000000000 */
[----:B------:R-:W-:Y:S01]  /*1780*/  UISETP.NE.AND UP1, UPT, UR17, URZ, UPT ;  /* 0x000000ff1100728c */ /* 0x000fe2000bf25270 */
[----:B------:R-:W-:Y:S01]  /*1790*/  ISETP.EQ.OR P2, PT, R0, RZ, P3 ;  /* 0x000000ff0000720c */ /* 0x000fe20001f42670 */
[----:B------:R-:W-:Y:S01]  /*17a0*/  USHF.L.U32 UR5, UR32, 0x5, URZ ;  /* 0x0000000520057899 */ /* 0x000fe200080006ff */
[----:B------:R-:W-:Y:S02]  /*17b0*/  PLOP3.LUT P1, PT, P1, PT, PT, 0x8, 0x80 ;  /* 0x000000000080781c */ /* 0x000fe40000f2e170 */
[----:B------:R-:W-:Y:S01]  /*17c0*/  CS2R R10, SRZ ;  /* 0x00000000000a7805 */ /* 0x000fe2000001ff00 */
[----:B------:R-:W-:Y:S01]  /*17d0*/  IMAD.MOV.U32 R9, RZ, RZ, RZ ;  /* 0x000000ffff097224 */ /* 0x000fe200078e00ff */
[----:B------:R-:W4:Y:S01]  /*17e0*/  LDCU UR43, c[0x0][0x370] ;  /* 0x00006e00ff2b77ac */ /* 0x000f220008000800 */
[----:B------:R-:W-:Y:S01]  /*17f0*/  IMAD.MOV.U32 R8, RZ, RZ, 0x1 ;  /* 0x00000001ff087424 */ /* 0x000fe200078e00ff */
[----:B------:R-:W-:Y:S01]  /*1800*/  USEL UR25, UR38, 0x2, UP1 ;  /* 0x0000000226197887 */ /* 0x000fe20008800000 */
[----:B------:R-:W1:Y:S01]  /*1810*/  LDCU.64 UR28, c[0x0][0x348] ;  /* 0x00006900ff1c77ac */ /* 0x000e620008000a00 */
[----:B--2---:R-:W-:-:S02]  /*1820*/  UIADD3 UR6, UPT, UPT, UR7, 0x7f, URZ ;  /* 0x0000007f07067890 */ /* 0x004fc4000fffe0ff */
[----:B------:R-:W-:Y:S02]  /*1830*/  UIADD3 UR48, UPT, UPT, UR7, 0xfe, URZ ;  /* 0x000000fe07307890 */ /* 0x000fe4000fffe0ff */
[----:B------:R-:W-:Y:S02]  /*1840*/  USHF.R.S32.HI UR4, URZ, 0x1f, UR6 ;  /* 0x0000001fff047899 */ /* 0x000fe40008011406 */
[----:B---3--:R-:W-:Y:S02]  /*1850*/  ULEA UR21, UR8, UR21, 0x18 ;  /* 0x0000001508157291 */ /* 0x008fe4000f8ec0ff */
[----:B------:R-:W-:Y:S02]  /*1860*/  ULEA.HI UR4, UR4, UR6, URZ, 0x7 ;  /* 0x0000000604047291 */ /* 0x000fe4000f8f38ff */
[----:B------:R-:W-:Y:S02]  /*1870*/  UIADD3 UR6, UPT, UPT, UR7, -0x1, URZ ;  /* 0xffffffff07067890 */ /* 0x000fe4000fffe0ff */
[----:B------:R-:W-:-:S02]  /*1880*/  USHF.R.S32.HI UR45, URZ, 0x7, UR4 ;  /* 0x00000007ff2d7899 */ /* 0x000fc40008011404 */
[----:B------:R-:W-:Y:S02]  /*1890*/  UISETP.GE.U32.AND UP2, UPT, UR6, -0xff, UPT ;  /* 0xffffff010600788c */ /* 0x000fe4000bf46070 */
[----:B------:R-:W-:Y:S01]  /*18a0*/  UISETP.LT.U32.AND UP0, UPT, UR45, 0x4, UPT ;  /* 0x000000042d00788c */ /* 0x000fe2000bf01070 */
[----:B------:R-:W2:Y:S03]  /*18b0*/  LDCU UR41, c[0x0][0x374] ;  /* 0x00006e80ff2977ac */ /* 0x000ea60008000800 */
[----:B------:R-:W-:Y:S02]  /*18c0*/  USEL UR44, UR45, 0x4, UP0 ;  /* 0x000000042d2c7887 */ /* 0x000fe40008000000 */
[----:B------:R-:W-:Y:S02]  /*18d0*/  ULOP3.LUT UR46, UR5, 0x20, URZ, 0xe2, !UPT ;  /* 0x00000020052e7892 */ /* 0x000fe4000f8ee2ff */
[----:B------:R-:W-:-:S02]  /*18e0*/  UIADD3 UR24, UPT, UPT, UR44, -0x1, URZ ;  /* 0xffffffff2c187890 */ /* 0x000fc4000fffe0ff */
[----:B------:R-:W-:Y:S02]  /*18f0*/  @UP2 UIADD3 UR24, UPT, UPT, UR44, URZ, URZ ;  /* 0x000000ff2c182290 */ /* 0x000fe4000fffe0ff */
[----:B------:R-:W-:Y:S02]  /*1900*/  UIADD3 UR38, UPT, UPT, UR21, 0x4400, UR31 ;  /* 0x0000440015267890 */ /* 0x000fe4000fffe01f */
[----:B------:R-:W-:Y:S02]  /*1910*/  UIADD3 UR37, UPT, UPT, UR21, 0xc400, UR30 ;  /* 0x0000c40015257890 */ /* 0x000fe4000fffe01e */
[----:B------:R-:W-:Y:S02]  /*1920*/  UIADD3 UR47, UPT, UPT, UR45, -UR44, URZ ;  /* 0x8000002c2d2f7290 */ /* 0x000fe4000fffe0ff */
[----:B------:R-:W-:Y:S01]  /*1930*/  UIADD3 UR24, UPT, UPT, UR24, 0x1, URZ ;  /* 0x0000000118187890 */ /* 0x000fe2000fffe0ff */
[----:B-12-4-:R-:W-:-:S11]  /*1940*/  UMOV UR7, URZ ;  /* 0x000000ff00077c82 */ /* 0x016fd60008000000 */
.L_x_42:
[----:B-1----:R-:W1:Y:S02]  /*1950*/  S2UR UR4, SR_CgaCtaId ;  /* 0x00000000000479c3 */ /* 0x002e640000008800 */
[----:B-1----:R-:W-:-:S09]  /*1960*/  UISETP.NE.AND UP0, UPT, UR4, URZ, UPT ;  /* 0x000000ff0400728c */ /* 0x002fd2000bf05270 */
[----:B------:R-:W-:Y:S05]  /*1970*/  BRA.U UP0, `(.L_x_23) ;  /* 0x0000000100287547 */ /* 0x000fea000b800000 */
[----:B------:R-:W-:Y:S02]  /*1980*/  LEA R0, R9, UR21, 0x3 ;  /* 0x0000001509007c11 */ /* 0x000fe4000f8e18ff */
[----:B------:R-:W-:-:S04]  /*1990*/  SHF.L.U32 R3, R8, 0x1f, RZ ;  /* 0x0000001f08037819 */ /* 0x000fc800000006ff */
[----:B------:R-:W1:Y:S02]  /*19a0*/  SYNCS.PHASECHK.TRANS64.TRYWAIT P0, [R0+URZ+0xe0], R3 ;  /* 0x0000e003000075a7 */ /* 0x000e6400080011ff */
[----:B-1----:R-:W-:Y:S05]  /*19b0*/  @!P0 BRA `(.L_x_24) ;  /* 0x0000005c00f88947 */ /* 0x002fea0003800000 */
.L_x_112:
[----:B------:R2:W-:Y:S01]  /*19c0*/  SYNCS.ARRIVE.TRANS64.A1T0 RZ, [R0+URZ+0xd0], RZ ;  /* 0x0000d0ff00ff79a7 */ /* 0x0005e200081000ff */
[----:B------:R-:W-:-:S05]  /*19d0*/  VIADD R9, R9, 0x1 ;  /* 0x0000000109097836 */ /* 0x000fca0000000000 */
[----:B------:R-:W-:-:S04]  /*19e0*/  ISETP.NE.AND P0, PT, R9, 0x2, PT ;  /* 0x000000020900780c */ /* 0x000fc80003f05270 */
[----:B-1----:R-:W-:Y:S02]  /*19f0*/  SEL R3, RZ, 0x1, P0 ;  /* 0x00000001ff037807 */ /* 0x002fe40000000000 */
[----:B------:R-:W-:Y:S02]  /*1a00*/  SEL R9, R9, RZ, P0 ;  /* 0x000000ff09097207 */ /* 0x000fe40000000000 */
[----:B------:R-:W-:-:S07]  /*1a10*/  LOP3.LUT R8, R8, R3, RZ, 0x3c, !PT ;  /* 0x0000000308087212 */ /* 0x000fce00078e3cff */
.L_x_23:
[----:B------:R-:W-:Y:S01]  /*1a20*/  ULEA UR4, UR7, UR21, 0x3 ;  /* 0x0000001507047291 */ /* 0x000fe2000f8e18ff */
[----:B--2---:R-:W-:Y:S01]  /*1a30*/  SHF.L.U32 R0, R12, 0x1f, RZ ;  /* 0x0000001f0c007819 */ /* 0x004fe200000006ff */
[----:B------:R-:W-:Y:S02]  /*1a40*/  UISETP.GE.U32.AND UP0, UPT, UR48, 0xff, UPT ;  /* 0x000000ff3000788c */ /* 0x000fe4000bf06070 */
[----:B------:R-:W-:Y:S02]  /*1a50*/  ULEA UR11, UR20, UR49, 0x1 ;  /* 0x00000031140b7291 */ /* 0x000fe4000f8e08ff */
[----:B------:R-:W-:Y:S02]  /*1a60*/  ULEA UR35, UR16, UR46, 0x6 ;  /* 0x0000002e10237291 */ /* 0x000fe4000f8e30ff */
[----:B------:R-:W-:Y:S01]  /*1a70*/  USHF.L.U32 UR11, UR11, 0x6, URZ ;  /* 0x000000060b0b7899 */ /* 0x000fe200080006ff */
[----:B------:R1:W2:Y:S01]  /*1a80*/  SYNCS.PHASECHK.TRANS64.TRYWAIT P0, [UR4+0x20], R0 ;  /* 0x00002000ff0075a7 */ /* 0x0002a20008001104 */
[----:B------:R-:W-:Y:S01]  /*1a90*/  UMOV UR6, URZ ;  /* 0x000000ff00067c82 */ /* 0x000fe20008000000 */
[----:B------:R-:W-:Y:S09]  /*1aa0*/  BRA.U !UP0, `(.L_x_25) ;  /* 0x0000000108c07547 */ /* 0x000ff2000b800000 */
[----:B------:R-:W-:Y:S01]  /*1ab0*/  UMOV UR13, URZ ;  /* 0x000000ff000d7c82 */ /* 0x000fe20008000000 */
[----:B------:R-:W-:-:S05]  /*1ac0*/  UMOV UR4, UR7 ;  /* 0x0000000700047c82 */ /* 0x000fca0008000000 */
.L_x_31:
[----:B------:R-:W-:Y:S01]  /*1ad0*/  ULEA UR33, UR4, UR21, 0x3 ;  /* 0x0000001504217291 */ /* 0x000fe2000f8e18ff */
[----:B--2---:R-:W-:Y:S01]  /*1ae0*/  @!P3 MOV R2, 0x6000 ;  /* 0x000060000002b802 */ /* 0x004fe20000000f00 */
[----:B--2-4-:R-:W-:Y:S10]  /*1af0*/  @P0 BRA `(.L_x_26) ;  /* 0x00000000000c0947 */ /* 0x014ff40003800000 */
[----:B------:R-:W-:-:S04]  /*1b00*/  SHF.L.U32 R3, R12, 0x1f, RZ ;  /* 0x0000001f0c037819 */ /* 0x000fc800000006ff */
[----:B------:R-:W2:Y:S02]  /*1b10*/  SYNCS.PHASECHK.TRANS64.TRYWAIT P0, [UR33+0x20], R3 ;  /* 0x00002003ff0075a7 */ /* 0x000ea40008001121 */
[----:B--2---:R-:W-:Y:S05]  /*1b20*/  @!P0 BRA `(.L_x_27) ;  /* 0x0000005c00b08947 */ /* 0x004fea0003800000 */
.L_x_26:
[----:B------:R2:W-:Y:S01]  /*1b30*/  @!P3 SYNCS.ARRIVE.TRANS64 RZ, [UR33], R2 ;  /* 0x00000002ffffb9a7 */ /* 0x0005e20008000021 */
[----:B------:R-:W-:-:S04]  /*1b40*/  ULOP3.LUT UR5, UR25, 0x2, URZ, 0xfc, !UPT ;  /* 0x0000000219057892 */ /* 0x000fc8000f8efcff */
[----:B------:R-:W-:-:S09]  /*1b50*/  UISETP.NE.AND UP0, UPT, UR5, 0x2, UPT ;  /* 0x000000020500788c */ /* 0x000fd2000bf05270 */
[----:B------:R-:W-:Y:S05]  /*1b60*/  BRA.U UP0, `(.L_x_28) ;  /* 0x0000000100047547 */ /* 0x000fea000b800000 */
[----:B------:R-:W-:Y:S05]  /*1b70*/  BPT.TRAP 0x1 ;  /* 0x000000040000795c */ /* 0x000fea0000300000 */
.L_x_28:
[----:B------:R-:W-:Y:S04]  /*1b80*/  BSSY.RECONVERGENT B0, `(.L_x_29) ;  /* 0x0000003000007945 */ /* 0x000fe80003800200 */
[----:B------:R-:W-:Y:S05]  /*1b90*/  @P2 BRA `(.L_x_30) ;  /* 0x0000000000042947 */ /* 0x000fea0003800000 */
[----:B------:R-:W-:Y:S05]  /*1ba0*/  BPT.TRAP 0x1 ;  /* 0x000000040000795c */ /* 0x000fea0000300000 */
.L_x_30:
[----:B------:R-:W-:Y:S05]  /*1bb0*/  BSYNC.RECONVERGENT B0 ;  /* 0x0000000000007941 */ /* 0x000fea0003800200 */
.L_x_29:
[----:B------:R-:W-:Y:S02]  /*1bc0*/  UIADD3 UR5, UPT, UPT, UR4, 0x1, URZ ;  /* 0x0000000104057890 */ /* 0x000fe4000fffe0ff */
[----:B------:R-:W-:Y:S02]  /*1bd0*/  ULEA UR32, UR4, UR31, 0xd ;  /* 0x0000001f04207291 */ /* 0x000fe4000f8e68ff */
[----:B------:R-:W-:Y:S02]  /*1be0*/  UISETP.NE.AND UP0, UPT, UR5, 0x4, UPT ;  /* 0x000000040500788c */ /* 0x000fe4000bf05270 */
[----:B------:R-:W-:Y:S02]  /*1bf0*/  ULEA UR8, UR4, UR30, 0xe ;  /* 0x0000001e04087291 */ /* 0x000fe4000f8e70ff */
[----:B------:R-:W-:Y:S02]  /*1c00*/  USEL UR6, URZ, 0x1, UP0 ;  /* 0x00000001ff067887 */ /* 0x000fe40008000000 */
[----:B------:R-:W-:-:S02]  /*1c10*/  USEL UR7, UR5, URZ, UP0 ;  /* 0x000000ff05077287 */ /* 0x000fc40008000000 */
[----:B------:R-:W-:Y:S02]  /*1c20*/  UIADD3 UR4, UP0, UPT, UR28, 0x180, URZ ;  /* 0x000001801c047890 */ /* 0x000fe4000ff1e0ff */
[----:B------:R-:W-:Y:S01]  /*1c30*/  ULEA UR5, UR7, UR21, 0x3 ;  /* 0x0000001507057291 */ /* 0x000fe2000f8e18ff */
[----:B------:R-:W-:Y:S01]  /*1c40*/  LOP3.LUT R12, R12, UR6, RZ, 0x3c, !PT ;  /* 0x000000060c0c7c12 */ /* 0x000fe2000f8e3cff */
[----:B------:R-:W-:Y:S02]  /*1c50*/  USHF.L.U32 UR34, UR13, 0x7, URZ ;  /* 0x000000070d227899 */ /* 0x000fe400080006ff */
[----:B------:R-:W-:Y:S01]  /*1c60*/  UIADD3 UR13, UPT, UPT, UR13, 0x1, URZ ;  /* 0x000000010d0d7890 */ /* 0x000fe2000fffe0ff */
[----:B-1----:R-:W-:Y:S01]  /*1c70*/  SHF.L.U32 R0, R12, 0x1f, RZ ;  /* 0x0000001f0c007819 */ /* 0x002fe200000006ff */
[----:B------:R-:W-:Y:S02]  /*1c80*/  UIADD3 UR14, UP1, UPT, UR28, 0x80, URZ ;  /* 0x000000801c0e7890 */ /* 0x000fe4000ff3e0ff */
[----:B------:R-:W-:Y:S01]  /*1c90*/  UIADD3 UR32, UPT, UPT, UR21, 0x4400, UR32 ;  /* 0x0000440015207890 */ /* 0x000fe2000fffe020 */
[----:B------:R3:W4:Y:S01]  /*1ca0*/  SYNCS.PHASECHK.TRANS64.TRYWAIT P0, [UR5+0x20], R0 ;  /* 0x00002000ff0075a7 */ /* 0x0007220008001105 */
[----:B------:R-:W-:-:S02]  /*1cb0*/  UIADD3.X UR5, UPT, UPT, URZ, UR29, URZ, UP0, !UPT ;  /* 0x0000001dff057290 */ /* 0x000fc400087fe4ff */
[----:B------:R-:W-:Y:S02]  /*1cc0*/  UISETP.NE.AND UP0, UPT, UR13, UR24, UPT ;  /* 0x000000180d00728c */ /* 0x000fe4000bf05270 */
[----:B------:R-:W-:Y:S02]  /*1cd0*/  UIADD3.X UR15, UPT, UPT, URZ, UR29, URZ, UP1, !UPT ;  /* 0x0000001dff0f7290 */ /* 0x000fe40008ffe4ff */
[----:B------:R-:W-:Y:S02]  /*1ce0*/  UPRMT UR16, URZ, 0x5410, UR27 ;  /* 0x00005410ff107896 */ /* 0x000fe4000800001b */
[----:B------:R-:W-:Y:S02]  /*1cf0*/  UIADD3 UR8, UPT, UPT, UR21, 0xc400, UR8 ;  /* 0x0000c40015087890 */ /* 0x000fe4000fffe008 */
[----:B------:R-:W-:Y:S01]  /*1d00*/  UPRMT UR6, URZ, 0x5410, UR26 ;  /* 0x00005410ff067896 */ /* 0x000fe2000800001a */
[----:B------:R-:W-:Y:S01]  /*1d10*/  UMOV UR18, 0x0 ;  /* 0x0000000000127882 */ /* 0x000fe20000000000 */
[----:B------:R-:W-:Y:S01]  /*1d20*/  UMOV UR19, 0x10000000 ;  /* 0x1000000000137882 */ /* 0x000fe20000000000 */
[----:B------:R-:W-:Y:S01]  /*1d30*/  UMOV UR12, UR36 ;  /* 0x00000024000c7c82 */ /* 0x000fe20008000000 */
[----:B------:R-:W-:Y:S01]  /*1d40*/  UMOV UR9, UR33 ;  /* 0x0000002100097c82 */ /* 0x000fe20008000000 */
[----:B------:R-:W-:Y:S01]  /*1d50*/  UMOV UR10, UR34 ;  /* 0x00000022000a7c82 */ /* 0x000fe20008000000 */
[----:B------:R-:W-:Y:S03]  /*1d60*/  UTMALDG.3D.MULTICAST [UR32], [UR14], UR16, desc[UR18] ;  /* 0x000012200e0073b4 */ /* 0x000fe60008011810 */
[----:B------:R1:W-:Y:S02]  /*1d70*/  UTMALDG.3D.MULTICAST [UR8], [UR4], UR6, desc[UR18] ;  /* 0x00001208040073b4 */ /* 0x0003e40008011806 */
[----:B-1----:R-:W-:Y:S01]  /*1d80*/  UMOV UR6, UR24 ;  /* 0x0000001800067c82 */ /* 0x002fe20008000000 */
[----:B------:R-:W-:Y:S01]  /*1d90*/  UMOV UR4, UR7 ;  /* 0x0000000700047c82 */ /* 0x000fe20008000000 */
[----:B---3--:R-:W-:Y:S05]  /*1da0*/  BRA.U UP0, `(.L_x_31) ;  /* 0xfffffffd00487547 */ /* 0x008fea000b83ffff */
.L_x_25:
[----:B------:R-:W-:Y:S01]  /*1db0*/  ULEA UR4, UR7, UR21, 0x3 ;  /* 0x0000001507047291 */ /* 0x000fe2000f8e18ff */
[----:B-1----:R-:W-:Y:S01]  /*1dc0*/  SHF.L.U32 R0, R12, 0x1f, RZ ;  /* 0x0000001f0c007819 */ /* 0x002fe200000006ff */
[----:B------:R-:W-:Y:S01]  /*1dd0*/  @!P1 SYNCS.ARRIVE.TRANS64.A1T0 RZ, [UR21+0x68], RZ ;  /* 0x000068ffffff99a7 */ /* 0x000fe20008100015 */
[----:B------:R-:W-:-:S06]  /*1de0*/  UISETP.GT.AND UP0, UPT, UR45, UR44, UPT ;  /* 0x0000002c2d00728c */ /* 0x000fcc000bf04270 */
[----:B--2-4-:R1:W2:Y:S03]  /*1df0*/  SYNCS.PHASECHK.TRANS64.TRYWAIT P0, [UR4+0x20], R0 ;  /* 0x00002000ff0075a7 */ /* 0x0142a60008001104 */
[----:B------:R-:W-:Y:S05]  /*1e00*/  BRA.U !UP0, `(.L_x_32) ;  /* 0x0000000108bc7547 */ /* 0x000fea000b800000 */
[----:B------:R-:W-:Y:S01]  /*1e10*/  UIADD3 UR13, UPT, UPT, UR47, UR6, URZ ;  /* 0x000000062f0d7290 */ /* 0x000fe2000fffe0ff */
[----:B------:R-:W-:-:S11]  /*1e20*/  UMOV UR4, UR7 ;  /* 0x0000000700047c82 */ /* 0x000fd60008000000 */
.L_x_38:
[----:B------:R-:W-:Y:S01]  /*1e30*/  ULEA UR17, UR4, UR21, 0x3 ;  /* 0x0000001504117291 */ /* 0x000fe2000f8e18ff */
[----:B--2---:R-:W-:Y:S01]  /*1e40*/  @!P3 MOV R2, 0x6000 ;  /* 0x000060000002b802 */ /* 0x004fe20000000f00 */
[----:B--2-4-:R-:W-:Y:S10]  /*1e50*/  @P0 BRA `(.L_x_33) ;  /* 0x00000000000c0947 */ /* 0x014ff40003800000 */
[----:B------:R-:W-:-:S04]  /*1e60*/  SHF.L.U32 R3, R12, 0x1f, RZ ;  /* 0x0000001f0c037819 */ /* 0x000fc800000006ff */
[----:B------:R-:W2:Y:S02]  /*1e70*/  SYNCS.PHASECHK.TRANS64.TRYWAIT P0, [UR17+0x20], R3 ;  /* 0x00002003ff0075a7 */ /* 0x000ea40008001111 */
[----:B--2---:R-:W-:Y:S05]  /*1e80*/  @!P0 BRA `(.L_x_34) ;  /* 0x0000005800f08947 */ /* 0x004fea0003800000 */
.L_x_33:
[----:B------:R2:W-:Y:S01]  /*1e90*/  @!P3 SYNCS.ARRIVE.TRANS64 RZ, [UR17], R2 ;  /* 0x00000002ffffb9a7 */ /* 0x0005e20008000011 */
[----:B------:R-:W-:-:S04]  /*1ea0*/  ULOP3.LUT UR5, UR25, 0x2, URZ, 0xfc, !UPT ;  /* 0x0000000219057892 */ /* 0x000fc8000f8efcff */
[----:B------:R-:W-:-:S09]  /*1eb0*/  UISETP.NE.AND UP0, UPT, UR5, 0x2, UPT ;  /* 0x000000020500788c */ /* 0x000fd2000bf05270 */
[----:B------:R-:W-:Y:S05]  /*1ec0*/  BRA.U UP0, `(.L_x_35) ;  /* 0x0000000100047547 */ /* 0x000fea000b800000 */
[----:B------:R-:W-:Y:S05]  /*1ed0*/  BPT.TRAP 0x1 ;  /* 0x000000040000795c */ /* 0x000fea0000300000 */
.L_x_35:
[----:B------:R-:W-:Y:S04]  /*1ee0*/  BSSY.RECONVERGENT B0, `(.L_x_36) ;  /* 0x0000003000007945 */ /* 0x000fe80003800200 */
[----:B------:R-:W-:Y:S05]  /*1ef0*/  @P2 BRA `(.L_x_37) ;  /* 0x0000000000042947 */ /* 0x000fea0003800000 */
[----:B------:R-:W-:Y:S05]  /*1f00*/  BPT.TRAP 0x1 ;  /* 0x000000040000795c */ /* 0x000fea0000300000 */
.L_x_37:
[----:B------:R-:W-:Y:S05]  /*1f10*/  BSYNC.RECONVERGENT B0 ;  /* 0x0000000000007941 */ /* 0x000fea0003800200 */
.L_x_36:
[----:B------:R-:W-:Y:S02]  /*1f20*/  UIADD3 UR5, UPT, UPT, UR4, 0x1, URZ ;  /* 0x0000000104057890 */ /* 0x000fe4000fffe0ff */
[----:B------:R-:W-:Y:S02]  /*1f30*/  UIADD3 UR14, UP1, UPT, UR28, 0x80, URZ ;  /* 0x000000801c0e7890 */ /* 0x000fe4000ff3e0ff */
[----:B------:R-:W-:Y:S02]  /*1f40*/  UISETP.NE.AND UP0, UPT, UR5, 0x4, UPT ;  /* 0x000000040500788c */ /* 0x000fe4000bf05270 */
[----:B------:R-:W-:Y:S02]  /*1f50*/  ULEA UR16, UR4, UR38, 0xd ;  /* 0x0000002604107291 */ /* 0x000fe4000f8e68ff */
[----:B------:R-:W-:Y:S02]  /*1f60*/  USEL UR8, URZ, 0x1, UP0 ;  /* 0x00000001ff087887 */ /* 0x000fe40008000000 */
[----:B------:R-:W-:-:S02]  /*1f70*/  USEL UR7, UR5, URZ, UP0 ;  /* 0x000000ff05077287 */ /* 0x000fc40008000000 */
[----:B------:R-:W-:Y:S02]  /*1f80*/  UIADD3 UR22, UP0, UPT, UR28, 0x180, URZ ;  /* 0x000001801c167890 */ /* 0x000fe4000ff1e0ff */
[----:B------:R-:W-:Y:S01]  /*1f90*/  ULEA UR5, UR7, UR21, 0x3 ;  /* 0x0000001507057291 */ /* 0x000fe2000f8e18ff */
[----:B------:R-:W-:Y:S01]  /*1fa0*/  LOP3.LUT R12, R12, UR8, RZ, 0x3c, !PT ;  /* 0x000000080c0c7c12 */ /* 0x000fe2000f8e3cff */
[----:B------:R-:W-:Y:S02]  /*1fb0*/  ULEA UR8, UR4, UR37, 0xe ;  /* 0x0000002504087291 */ /* 0x000fe4000f8e70ff */
[----:B------:R-:W-:Y:S01]  /*1fc0*/  USHF.L.U32 UR18, UR6, 0x7, URZ ;  /* 0x0000000706127899 */ /* 0x000fe200080006ff */
[----:B-1----:R-:W-:Y:S01]  /*1fd0*/  SHF.L.U32 R0, R12, 0x1f, RZ ;  /* 0x0000001f0c007819 */ /* 0x002fe200000006ff */
[----:B------:R-:W-:Y:S02]  /*1fe0*/  UPRMT UR4, URZ, 0x5410, UR27 ;  /* 0x00005410ff047896 */ /* 0x000fe4000800001b */
[----:B------:R-:W-:Y:S01]  /*1ff0*/  UIADD3.X UR15, UPT, UPT, URZ, UR29, URZ, UP1, !UPT ;  /* 0x0000001dff0f7290 */ /* 0x000fe20008ffe4ff */
[----:B------:R3:W4:Y:S01]  /*2000*/  SYNCS.PHASECHK.TRANS64.TRYWAIT P0, [UR5+0x20], R0 ;  /* 0x00002000ff0075a7 */ /* 0x0007220008001105 */
[----:B------:R-:W-:-:S02]  /*2010*/  UPRMT UR5, URZ, 0x5410, UR26 ;  /* 0x00005410ff057896 */ /* 0x000fc4000800001a */
[----:B------:R-:W-:Y:S01]  /*2020*/  UIADD3.X UR23, UPT, UPT, URZ, UR29, URZ, UP0, !UPT ;  /* 0x0000001dff177290 */ /* 0x000fe200087fe4ff */
[----:B------:R-:W-:Y:S01]  /*2030*/  UMOV UR32, 0x0 ;  /* 0x0000000000207882 */ /* 0x000fe20000000000 */
[----:B------:R-:W-:Y:S01]  /*2040*/  UMOV UR33, 0x10000000 ;  /* 0x1000000000217882 */ /* 0x000fe20000000000 */
[----:B------:R-:W-:Y:S01]  /*2050*/  UMOV UR19, UR35 ;  /* 0x0000002300137c82 */ /* 0x000fe20008000000 */
[----:B------:R-:W-:Y:S01]  /*2060*/  UMOV UR20, UR36 ;  /* 0x0000002400147c82 */ /* 0x000fe20008000000 */
[----:B------:R-:W-:Y:S01]  /*2070*/  UMOV UR12, UR36 ;  /* 0x00000024000c7c82 */ /* 0x000fe20008000000 */
[----:B------:R-:W-:Y:S01]  /*2080*/  UMOV UR9, UR17 ;  /* 0x0000001100097c82 */ /* 0x000fe20008000000 */
[----:B------:R-:W-:Y:S01]  /*2090*/  UMOV UR10, UR18 ;  /* 0x00000012000a7c82 */ /* 0x000fe20008000000 */
[----:B------:R1:W-:Y:S01]  /*20a0*/  UTMALDG.3D.MULTICAST [UR16], [UR14], UR4, desc[UR32] ;  /* 0x000020100e0073b4 */ /* 0x0003e20008011804 */
[----:B------:R-:W-:-:S04]  /*20b0*/  UIADD3 UR6, UPT, UPT, UR6, 0x1, URZ ;  /* 0x0000000106067890 */ /* 0x000fc8000fffe0ff */
[----:B------:R-:W-:Y:S01]  /*20c0*/  UISETP.NE.AND UP0, UPT, UR6, UR13, UPT ;  /* 0x0000000d0600728c */ /* 0x000fe2000bf05270 */
[----:B------:R3:W-:Y:S01]  /*20d0*/  UTMALDG.3D.MULTICAST [UR8], [UR22], UR5, desc[UR32] ;  /* 0x00002008160073b4 */ /* 0x0007e20008011805 */
[----:B-1----:R-:W-:-:S07]  /*20e0*/  UMOV UR4, UR7 ;  /* 0x0000000700047c82 */ /* 0x002fce0008000000 */
[----:B---3--:R-:W-:Y:S05]  /*20f0*/  BRA.U UP0, `(.L_x_38) ;  /* 0xfffffffd004c7547 */ /* 0x008fea000b83ffff */
.L_x_32:
[C---:B------:R-:W-:Y:S01]  /*2100*/  LEA R3, R11.reuse, UR21, 0x3 ;  /* 0x000000150b037c11 */ /* 0x040fe2000f8e18ff */
[----:B------:R-:W-:Y:S01]  /*2110*/  NOP ;  /* 0x0000000000007918 */ /* 0x000fe20000000000 */
[----:B-1----:R-:W-:Y:S02]  /*2120*/  SHF.L.U32 R0, R10, 0x1f, RZ ;  /* 0x0000001f0a007819 */ /* 0x002fe400000006ff */
[----:B------:R-:W-:Y:S02]  /*2130*/  LEA R5, R11, UR21, 0x4 ;  /* 0x000000150b057c11 */ /* 0x000fe4000f8e20ff */
[----:B--2-4-:R-:W1:Y:S02]  /*2140*/  SYNCS.PHASECHK.TRANS64.TRYWAIT P0, [R3+URZ+0x70], R0 ;  /* 0x00007000030075a7 */ /* 0x014e6400080011ff */
[----:B-1----:R-:W-:Y:S05]  /*2150*/  @!P0 BRA `(.L_x_39) ;  /* 0x0000005800548947 */ /* 0x002fea0003800000 */
.L_x_115:
[----:B------:R-:W2:Y:S01]  /*2160*/  LDS.128 R4, [R5+0x100] ;  /* 0x0001000005047984 */ /* 0x000ea20000000c00 */
[----:B------:R-:W-:Y:S01]  /*2170*/  UISETP.GE.AND UP0, UPT, UR42, 0x1, UPT ;  /* 0x000000012a00788c */ /* 0x000fe2000bf06270 */
[----:B------:R-:W-:Y:S01]  /*2180*/  @!PT LDS RZ, [RZ] ;  /* 0x00000000fffff984 */ /* 0x000fe20000000800 */
[----:B------:R-:W-:Y:S01]  /*2190*/  @!PT LDS RZ, [RZ] ;  /* 0x00000000fffff984 */ /* 0x000fe20000000800 */
[----:B------:R-:W-:Y:S01]  /*21a0*/  @!PT LDS RZ, [RZ] ;  /* 0x00000000fffff984 */ /* 0x000fe20000000800 */
[----:B------:R-:W-:Y:S01]  /*21b0*/  @!PT LDS RZ, [RZ] ;  /* 0x00000000fffff984 */ /* 0x000fe20000000800 */
[----:B------:R3:W-:Y:S06]  /*21c0*/  MEMBAR.ALL.CTA ;  /* 0x0000000000007992 */ /* 0x0007ec0000008000 */
[----:B---3--:R-:W3:Y:S01]  /*21d0*/  FENCE.VIEW.ASYNC.S ;  /* 0x00000000000073c6 */ /* 0x008ee20000000000 */
[----:B--2---:R-:W-:-:S13]  /*21e0*/  LOP3.LUT P0, RZ, R6, 0x1, RZ, 0xc0, !PT ;  /* 0x0000000106ff7812 */ /* 0x004fda000780c0ff */
[----:B---3--:R-:W-:Y:S01]  /*21f0*/  VOTEU.ANY UP1, P0 ;  /* 0x0000000000ff7886 */ /* 0x008fe20000020100 */
[----:B------:R-:W-:-:S13]  /*2200*/  PLOP3.LUT P0, PT, PT, PT, UP1, 0x80, 0x8 ;  /* 0x000000000008781c */ /* 0x000fda0003f0f018 */
[----:B-1----:R-:W-:Y:S02]  /*2210*/  @P0 LOP3.LUT R0, R5, 0xffff, RZ, 0xc0, !PT ;  /* 0x0000ffff05000812 */ /* 0x002fe400078ec0ff */
[----:B------:R-:W-:Y:S02]  /*2220*/  @P0 MOV R2, R4 ;  /* 0x0000000400020202 */ /* 0x000fe40000000f00 */
[----:B------:R-:W-:Y:S01]  /*2230*/  @P0 R2UR UR5, R0 ;  /* 0x00000000000502ca */ /* 0x000fe200000e0000 */
[----:B------:R-:W-:Y:S01]  /*2240*/  VIADD R0, R3, 0x80 ;  /* 0x0000008003007836 */ /* 0x000fe20000000000 */
[----:B------:R-:W-:Y:S02]  /*2250*/  @P0 SHF.R.U32.HI R4, RZ, 0x10, R5 ;  /* 0x00000010ff040819 */ /* 0x000fe40000011605 */
[----:B------:R-:W-:Y:S02]  /*2260*/  @P0 R2UR UR6, R2 ;  /* 0x00000000020602ca */ /* 0x000fe400000e0000 */
[----:B------:R-:W-:-:S02]  /*2270*/  PRMT R0, RZ, 0x654, R0 ;  /* 0x00000654ff007816 */ /* 0x000fc40000000000 */
[----:B------:R-:W-:Y:S02]  /*2280*/  @P0 R2UR UR4, R4 ;  /* 0x00000000040402ca */ /* 0x000fe400000e0000 */
[----:B------:R1:W-:Y:S03]  /*2290*/  SYNCS.ARRIVE.TRANS64.RED.A1T0 RZ, [R0+URZ], RZ ;  /* 0x000000ff00ff79a7 */ /* 0x0003e600081004ff */
[----:B------:R-:W-:-:S04]  /*22a0*/  @UP1 UMOV UR39, UR5 ;  /* 0x0000000500271c82 */ /* 0x000fc80008000000 */
[----:B------:R-:W-:-:S04]  /*22b0*/  @UP1 UMOV UR40, UR6 ;  /* 0x0000000600281c82 */ /* 0x000fc80008000000 */
[----:B------:R-:W-:Y:S01]  /*22c0*/  @UP1 UMOV UR36, UR4 ;  /* 0x0000000400241c82 */ /* 0x000fe20008000000 */
[----:B------:R-:W-:Y:S05]  /*22d0*/  BRA.U !UP0, `(.L_x_40) ;  /* 0x0000000108d47547 */ /* 0x000fea000b800000 */
[----:B------:R-:W2:Y:S01]  /*22e0*/  LDCU.128 UR12, c[0x0][0xb10] ;  /* 0x00016200ff0c77ac */ /* 0x000ea20008000c00 */
[----:B------:R-:W3:Y:S01]  /*22f0*/  LDCU UR22, c[0x0][0xb20] ;  /* 0x00016400ff1677ac */ /* 0x000ee20008000800 */
[----:B------:R-:W4:Y:S01]  /*2300*/  LDCU UR20, c[0x0][0xb0c] ;  /* 0x00016180ff1477ac */ /* 0x000f220008000800 */
[----:B------:R-:W1:Y:S01]  /*2310*/  LDCU.64 UR8, c[0x0][0xb28] ;  /* 0x00016500ff0877ac */ /* 0x000e620008000a00 */
[----:B------:R-:W-:Y:S02]  /*2320*/  UISETP.NE.AND UP3, UPT, UR42, 0x1, UPT ;  /* 0x000000012a00788c */ /* 0x000fe4000bf65270 */
[----:B--2---:R-:W-:Y:S02]  /*2330*/  UIMAD.WIDE.U32 UR10, UR41, UR15, URZ ;  /* 0x0000000f290a72a5 */ /* 0x004fe4000f8e00ff */
[----:B------:R-:W-:Y:S02]  /*2340*/  UIMAD.WIDE.U32 UR4, UR43, UR12, URZ ;  /* 0x0000000c2b0472a5 */ /* 0x000fe4000f8e00ff */
[----:B------:R-:W-:-:S02]  /*2350*/  UISETP.NE.AND UP0, UPT, UR14, 0x1, UPT ;  /* 0x000000010e00788c */ /* 0x000fc4000bf05270 */
[----:B------:R-:W-:Y:S01]  /*2360*/  UIMAD.WIDE.U32 UR18, UR39, UR15, URZ ;  /* 0x0000000f271272a5 */ /* 0x000fe2000f8e00ff */
[----:B------:R-:W-:Y:S02]  /*2370*/  UMOV UR10, UR11 ;  /* 0x0000000b000a7c82 */ /* 0x000fe40008000000 */
[----:B------:R-:W-:Y:S01]  /*2380*/  UMOV UR4, UR5 ;  /* 0x0000000500047c82 */ /* 0x000fe20008000000 */
[----:B---3--:R-:W-:Y:S02]  /*2390*/  USHF.R.U32.HI UR10, URZ, UR22, UR10 ;  /* 0x00000016ff0a7299 */ /* 0x008fe4000801160a */
[----:B----4-:R-:W-:Y:S02]  /*23a0*/  UISETP.NE.AND UP2, UPT, UR20, 0x1, UPT ;  /* 0x000000011400788c */ /* 0x010fe4000bf45270 */
[----:B------:R-:W-:Y:S02]  /*23b0*/  USHF.R.U32.HI UR4, URZ, UR13, UR4 ;  /* 0x0000000dff047299 */ /* 0x000fe40008011604 */
[----:B------:R-:W-:-:S02]  /*23c0*/  USEL UR5, UR41, UR10, !UP0 ;  /* 0x0000000a29057287 */ /* 0x000fc4000c000000 */
[----:B------:R-:W-:Y:S02]  /*23d0*/  USEL UR6, UR43, UR4, !UP2 ;  /* 0x000000042b067287 */ /* 0x000fe4000d000000 */
[----:B-1----:R-:W-:Y:S01]  /*23e0*/  UIMAD.WIDE.U32 UR10, UR5, UR8, URZ ;  /* 0x00000008050a72a5 */ /* 0x002fe2000f8e00ff */
[----:B------:R-:W-:Y:S01]  /*23f0*/  UMOV UR4, UR19 ;  /* 0x0000001300047c82 */ /* 0x000fe20008000000 */
[----:B------:R-:W-:Y:S02]  /*2400*/  UIMAD.WIDE.U32 UR16, UR40, UR12, URZ ;  /* 0x0000000c281072a5 */ /* 0x000fe4000f8e00ff */
[----:B------:R-:W-:-:S03]  /*2410*/  UIMAD.WIDE.U32 UR18, UR6, UR8, URZ ;  /* 0x00000008061272a5 */ /* 0x000fc6000f8e00ff */
[----:B------:R-:W-:Y:S01]  /*2420*/  UMOV UR10, UR11 ;  /* 0x0000000b000a7c82 */ /* 0x000fe20008000000 */
[----:B------:R-:W-:Y:S02]  /*2430*/  USHF.R.U32.HI UR4, URZ, UR22, UR4 ;  /* 0x00000016ff047299 */ /* 0x000fe40008011604 */
[----:B------:R-:W-:Y:S01]  /*2440*/  @UP3 USHF.R.U32.HI UR5, URZ, UR9, UR10 ;  /* 0x00000009ff053299 */ /* 0x000fe2000801160a */
[----:B------:R-:W-:Y:S01]  /*2450*/  UMOV UR16, UR17 ;  /* 0x0000001100107c82 */ /* 0x000fe20008000000 */
[----:B------:R-:W-:Y:S01]  /*2460*/  UMOV UR18, UR19 ;  /* 0x0000001300127c82 */ /* 0x000fe20008000000 */
[----:B------:R-:W-:Y:S02]  /*2470*/  USHF.R.U32.HI UR13, URZ, UR13, UR16 ;  /* 0x0000000dff0d7299 */ /* 0x000fe40008011610 */
[----:B------:R-:W-:Y:S02]  /*2480*/  USEL UR4, UR39, UR4, !UP0 ;  /* 0x0000000427047287 */ /* 0x000fe4000c000000 */
[----:B------:R-:W-:-:S02]  /*2490*/  @UP3 USHF.R.U32.HI UR6, URZ, UR9, UR18 ;  /* 0x00000009ff063299 */ /* 0x000fc40008011612 */
[----:B------:R-:W-:Y:S02]  /*24a0*/  UIMAD UR10, UR42, UR5, URZ ;  /* 0x000000052a0a72a4 */ /* 0x000fe4000f8e02ff */
[----:B------:R-:W-:Y:S02]  /*24b0*/  USEL UR5, UR40, UR13, !UP2 ;  /* 0x0000000d28057287 */ /* 0x000fe4000d000000 */
[----:B------:R-:W-:Y:S02]  /*24c0*/  UIMAD UR12, UR42, UR6, URZ ;  /* 0x000000062a0c72a4 */ /* 0x000fe4000f8e02ff */
[----:B------:R-:W-:Y:S02]  /*24d0*/  UISETP.GE.AND UP0, UPT, UR4, UR10, UPT ;  /* 0x0000000a0400728c */ /* 0x000fe4000bf06270 */
[----:B------:R-:W-:Y:S02]  /*24e0*/  UIMAD.WIDE.U32 UR10, UR4, UR8, URZ ;  /* 0x00000008040a72a5 */ /* 0x000fe4000f8e00ff */
[----:B------:R-:W-:-:S02]  /*24f0*/  UISETP.GE.OR UP0, UPT, UR5, UR12, UP0 ;  /* 0x0000000c0500728c */ /* 0x000fc40008706670 */
        /* <DEDUP_REMOVED lines=19> */
.L_x_40:
[----:B------:R-:W2:Y:S02]  /*2630*/  LDCU UR4, c[0x0][0xb30] ;  /* 0x00016600ff0477ac */ /* 0x000ea40008000800 */
[----:B--2---:R-:W-:-:S09]  /*2640*/  UISETP.NE.AND UP0, UPT, UR4, 0x1, UPT ;  /* 0x000000010400788c */ /* 0x004fd2000bf05270 */
[----:B------:R-:W-:Y:S05]  /*2650*/  BRA.U UP0, `(.L_x_41) ;  /* 0x0000000100447547 */ /* 0x000fea000b800000 */
        /* <DEDUP_REMOVED lines=17> */
.L_x_41:
[----:B------:R-:W-:Y:S01]  /*2770*/  VIADD R11, R11, 0x1 ;  /* 0x000000010b0b7836 */ /* 0x000fe20000000000 */
[----:B------:R-:W-:Y:S01]  /*2780*/  PLOP3.LUT P1, PT, PT, PT, PT, 0x80, 0x8 ;  /* 0x000000000008781c */ /* 0x000fe20003f2f070 */
[----:B------:R-:W-:Y:S02]  /*2790*/  UIADD3 UR16, UPT, UPT, UR40, UR59, URZ ;  /* 0x0000003b28107290 */ /* 0x000fe4000fffe0ff */
[----:B------:R-:W-:Y:S01]  /*27a0*/  UIADD3 UR20, UPT, UPT, UR39, UR62, URZ ;  /* 0x0000003e27147290 */ /* 0x000fe2000fffe0ff */
[----:B------:R-:W-:-:S04]  /*27b0*/  ISETP.NE.AND P0, PT, R11, 0x2, PT ;  /* 0x000000020b00780c */ /* 0x000fc80003f05270 */
[----:B------:R-:W-:Y:S02]  /*27c0*/  SEL R3, RZ, 0x1, P0 ;  /* 0x00000001ff037807 */ /* 0x000fe40000000000 */
[----:B------:R-:W-:Y:S02]  /*27d0*/  SEL R11, R11, RZ, P0 ;  /* 0x000000ff0b0b7207 */ /* 0x000fe40000000000 */
[----:B------:R-:W-:Y:S01]  /*27e0*/  LOP3.LUT R10, R10, R3, RZ, 0x3c, !PT ;  /* 0x000000030a0a7212 */ /* 0x000fe200078e3cff */
[----:B------:R-:W-:Y:S06]  /*27f0*/  BRA.U UP1, `(.L_x_42) ;  /* 0xfffffff101547547 */ /* 0x000fec000b83ffff */
[----:B------:R-:W-:Y:S01]  /*2800*/  UIADD3 UR21, UPT, UPT, UR21, 0x20, URZ ;  /* 0x0000002015157890 */ /* 0x000fe2000fffe0ff */
[----:B------:R-:W-:-:S03]  /*2810*/  SHF.L.U32 R3, R12, 0x1f, RZ ;  /* 0x0000001f0c037819 */ /* 0x000fc600000006ff */
[----:B------:R-:W-:-:S09]  /*2820*/  ULEA UR4, UR7, UR21, 0x3 ;  /* 0x0000001507047291 */ /* 0x000fd2000f8e18ff */
[----:B------:R-:W2:Y:S02]  /*2830*/  SYNCS.PHASECHK.TRANS64.TRYWAIT P0, [UR4], R3 ;  /* 0x00000003ff0075a7 */ /* 0x000ea40008001104 */
[----:B--2---:R-:W-:Y:S05]  /*2840*/  @!P0 BRA `(.L_x_43) ;  /* 0x0000005000ac8947 */ /* 0x004fea0003800000 */
.L_x_117:
[----:B------:R-:W-:-:S04]  /*2850*/  UIADD3 UR4, UPT, UPT, UR7, 0x1, URZ ;  /* 0x0000000107047890 */ /* 0x000fc8000fffe0ff */
[----:B------:R-:W-:-:S04]  /*2860*/  UISETP.NE.AND UP0, UPT, UR4, 0x4, UPT ;  /* 0x000000040400788c */ /* 0x000fc8000bf05270 */
[----:B------:R-:W-:Y:S02]  /*2870*/  USEL UR6, URZ, 0x1, UP0 ;  /* 0x00000001ff067887 */ /* 0x000fe40008000000 */
[----:B------:R-:W-:-:S04]  /*2880*/  USEL UR4, UR4, URZ, UP0 ;  /* 0x000000ff04047287 */ /* 0x000fc80008000000 */
[----:B------:R-:W-:Y:S01]  /*2890*/  ULEA UR5, UR4, UR21, 0x3 ;  /* 0x0000001504057291 */ /* 0x000fe2000f8e18ff */
[----:B------:R-:W-:-:S04]  /*28a0*/  LOP3.LUT R2, R12, UR6, RZ, 0x3c, !PT ;  /* 0x000000060c027c12 */ /* 0x000fc8000f8e3cff */
[----:B-1----:R-:W-:-:S04]  /*28b0*/  SHF.L.U32 R3, R2, 0x1f, RZ ;  /* 0x0000001f02037819 */ /* 0x002fc800000006ff */
[----:B------:R-:W1:Y:S02]  /*28c0*/  SYNCS.PHASECHK.TRANS64.TRYWAIT P0, [UR5], R3 ;  /* 0x00000003ff0075a7 */ /* 0x000e640008001105 */
[----:B-1----:R-:W-:Y:S05]  /*28d0*/  @!P0 BRA `(.L_x_44) ;  /* 0x0000005000a08947 */ /* 0x002fea0003800000 */
.L_x_119:
        /* <DEDUP_REMOVED lines=9> */
.L_x_121:
[----:B------:R-:W-:-:S04]  /*2970*/  UIADD3 UR4, UPT, UPT, UR4, 0x1, URZ ;  /* 0x0000000104047890 */ /* 0x000fc8000fffe0ff */
[----:B------:R-:W-:-:S04]  /*2980*/  UISETP.NE.AND UP0, UPT, UR4, 0x4, UPT ;  /* 0x000000040400788c */ /* 0x000fc8000bf05270 */
[----:B------:R-:W-:Y:S02]  /*2990*/  USEL UR5, URZ, 0x1, UP0 ;  /* 0x00000001ff057887 */ /* 0x000fe40008000000 */
[----:B------:R-:W-:-:S04]  /*29a0*/  USEL UR4, UR4, URZ, UP0 ;  /* 0x000000ff04047287 */ /* 0x000fc80008000000 */
[----:B------:R-:W-:Y:S01]  /*29b0*/  ULEA UR4, UR4, UR21, 0x3 ;  /* 0x0000001504047291 */ /* 0x000fe2000f8e18ff */
[----:B-1----:R-:W-:-:S04]  /*29c0*/  LOP3.LUT R3, R2, UR5, RZ, 0x3c, !PT ;  /* 0x0000000502037c12 */ /* 0x002fc8000f8e3cff */
[----:B------:R-:W-:Y:S01]  /*29d0*/  SHF.L.U32 R3, R3, 0x1f, RZ ;  /* 0x0000001f03037819 */ /* 0x000fe200000006ff */
[----:B------:R-:W-:-:S07]  /*29e0*/  IMAD.U32 R0, RZ, RZ, UR4 ;  /* 0x00000004ff007e24 */ /* 0x000fce000f8e00ff */
.L_x_46:
[----:B-1----:R1:W2:Y:S02]  /*29f0*/  SYNCS.PHASECHK.TRANS64.TRYWAIT P0, [R0+URZ], R3 ;  /* 0x00000003000075a7 */ /* 0x0022a400080011ff */
[----:B--2---:R-:W-:Y:S05]  /*2a00*/  @!P0 NANOSLEEP.SYNCS 0x989680 ;  /* 0x009896800000895d */ /* 0x004fea0003900000 */
[----:B------:R-:W2:Y:S02]  /*2a10*/  @!P0 SYNCS.PHASECHK.TRANS64 P0, [R0+URZ], R3 ;  /* 0x00000003000085a7 */ /* 0x000ea400080010ff */
[----:B--2---:R-:W-:Y:S05]  /*2a20*/  @P0 EXIT ;  /* 0x000000000000094d */ /* 0x004fea0003800000 */
[----:B------:R-:W-:Y:S05]  /*2a30*/  BRA `(.L_x_46) ;  /* 0xfffffffc00ec7947 */ /* 0x000fea000383ffff */
.L_x_22:
[----:B------:R-:W2:Y:S02]  /*2a40*/  S2UR UR4, SR_CgaCtaId ;  /* 0x00000000000479c3 */ /* 0x000ea40000008800 */
[----:B--2---:R-:W-:-:S04]  /*2a50*/  UISETP.NE.AND UP0, UPT, UR4, URZ, UPT ;  /* 0x000000ff0400728c */ /* 0x004fc8000bf05270 */
[----:B------:R-:W-:-:S09]  /*2a60*/  UISETP.NE.OR UP0, UPT, UR17, 0x1, UP0 ;  /* 0x000000011100788c */ /* 0x000fd20008705670 */
[----:B------:R-:W-:Y:S05]  /*2a70*/  BRA.U UP0, `(.L_x_47) ;  /* 0x00000005004c7547 */ /* 0x000fea000b800000 */
[----:B------:R-:W2:Y:S01]  /*2a80*/  S2UR UR5, SR_CgaCtaId ;  /* 0x00000000000579c3 */ /* 0x000ea20000008800 */
[----:B------:R-:W-:Y:S01]  /*2a90*/  UMOV UR4, 0x400 ;  /* 0x0000040000047882 */ /* 0x000fe20000000000 */
[----:B------:R-:W-:Y:S01]  /*2aa0*/  ISETP.GE.U32.AND P2, PT, R0, 0x4, PT ;  /* 0x000000040000780c */ /* 0x000fe20003f46070 */
[----:B------:R-:W-:Y:S01]  /*2ab0*/  IMAD.MOV.U32 R12, RZ, RZ, 0x1 ;  /* 0x00000001ff0c7424 */ /* 0x000fe200078e00ff */
[----:B------:R-:W-:Y:S02]  /*2ac0*/  CS2R R10, SRZ ;  /* 0x00000000000a7805 */ /* 0x000fe4000001ff00 */
[----:B------:R-:W-:Y:S01]  /*2ad0*/  CS2R R8, SRZ ;  /* 0x0000000000087805 */ /* 0x000fe2000001ff00 */
[----:B--2---:R-:W-:-:S03]  /*2ae0*/  ULEA UR6, UR5, UR4, 0x18 ;  /* 0x0000000405067291 */ /* 0x004fc6000f8ec0ff */
[----:B------:R-:W-:-:S09]  /*2af0*/  UMOV UR5, URZ ;  /* 0x000000ff00057c82 */ /* 0x000fd20008000000 */
.L_x_51:
[----:B------:R-:W-:Y:S02]  /*2b00*/  LEA R2, R8, UR6, 0x3 ;  /* 0x0000000608027c11 */ /* 0x000fe4000f8e18ff */
[----:B------:R-:W-:-:S03]  /*2b10*/  SHF.L.U32 R5, R9, 0x1f, RZ ;  /* 0x0000001f09057819 */ /* 0x000fc600000006ff */
[----:B------:R-:W-:Y:S01]  /*2b20*/  VIADD R4, R2, 0xe0 ;  /* 0x000000e002047836 */ /* 0x000fe20000000000 */
[----:B------:R-:W2:Y:S02]  /*2b30*/  SYNCS.PHASECHK.TRANS64.TRYWAIT P0, [R2+URZ+0xd0], R5 ;  /* 0x0000d005020075a7 */ /* 0x000ea400080011ff */
[----:B--2---:R-:W-:Y:S05]  /*2b40*/  @!P0 BRA `(.L_x_48) ;  /* 0x0000005000348947 */ /* 0x004fea0003800000 */
.L_x_122:
[----:B------:R-:W-:Y:S01]  /*2b50*/  ULEA UR4, UR5, UR6, 0x3 ;  /* 0x0000000605047291 */ /* 0x000fe2000f8e18ff */
[----:B------:R-:W-:Y:S02]  /*2b60*/  PRMT R4, RZ, 0x654, R4 ;  /* 0x00000654ff047816 */ /* 0x000fe40000000004 */
[----:B--2---:R-:W-:Y:S01]  /*2b70*/  SHF.L.U32 R5, R12, 0x1f, RZ ;  /* 0x0000001f0c057819 */ /* 0x004fe200000006ff */
[----:B------:R-:W-:Y:S01]  /*2b80*/  UIADD3 UR7, UPT, UPT, UR4, 0x70, URZ ;  /* 0x0000007004077890 */ /* 0x000fe2000fffe0ff */
[----:B------:R2:W-:Y:S05]  /*2b90*/  SYNCS.ARRIVE.TRANS64.RED.A1T0 RZ, [R4+URZ], RZ ;  /* 0x000000ff04ff79a7 */ /* 0x0005ea00081004ff */
[----:B------:R-:W-:Y:S01]  /*2ba0*/  IMAD.U32 R7, RZ, RZ, UR7 ;  /* 0x00000007ff077e24 */ /* 0x000fe2000f8e00ff */
[----:B------:R-:W3:Y:S04]  /*2bb0*/  SYNCS.PHASECHK.TRANS64.TRYWAIT P0, [UR4+0x80], R5 ;  /* 0x00008005ff0075a7 */ /* 0x000ee80008001104 */
[----:B------:R-:W-:Y:S01]  /*2bc0*/  PRMT R6, R0, 0x654, R7 ;  /* 0x0000065400067816 */ /* 0x000fe20000000007 */
[----:B--2---:R-:W-:Y:S01]  /*2bd0*/  @!P2 IMAD.MOV.U32 R4, RZ, RZ, 0x10 ;  /* 0x00000010ff04a424 */ /* 0x004fe200078e00ff */
[----:B---3--:R-:W-:Y:S06]  /*2be0*/  @!P0 BRA `(.L_x_49) ;  /* 0x0000005000208947 */ /* 0x008fec0003800000 */
.L_x_124:
[----:B------:R-:W-:Y:S01]  /*2bf0*/  ULEA UR8, UR5, UR6, 0x4 ;  /* 0x0000000605087291 */ /* 0x000fe2000f8e20ff */
[----:B------:R-:W-:Y:S01]  /*2c00*/  SEL R3, R6, R3, !P2 ;  /* 0x0000000306037207 */ /* 0x000fe20005000000 */
[----:B------:R-:W-:Y:S01]  /*2c10*/  UIADD3 UR9, UPT, UPT, UR4, 0x70, URZ ;  /* 0x0000007004097890 */ /* 0x000fe2000fffe0ff */
[----:B--2---:R-:W-:Y:S01]  /*2c20*/  LEA R2, R11, UR6, 0x3 ;  /* 0x000000060b027c11 */ /* 0x004fe2000f8e18ff */
[----:B------:R-:W-:Y:S01]  /*2c30*/  UIADD3 UR8, UPT, UPT, UR8, 0x100, URZ ;  /* 0x0000010008087890 */ /* 0x000fe2000fffe0ff */
[----:B------:R-:W-:Y:S01]  /*2c40*/  SHF.L.U32 R5, R10, 0x1f, RZ ;  /* 0x0000001f0a057819 */ /* 0x000fe200000006ff */
[----:B------:R2:W-:Y:S01]  /*2c50*/  @!P2 SYNCS.ARRIVE.TRANS64.RED RZ, [R3+URZ], R4 ;  /* 0x0000000403ffa9a7 */ /* 0x0005e200080004ff */
[----:B------:R-:W-:Y:S01]  /*2c60*/  UIADD3 UR4, UPT, UPT, UR5, 0x1, URZ ;  /* 0x0000000105047890 */ /* 0x000fe2000fffe0ff */
[----:B------:R-:W-:-:S03]  /*2c70*/  VIADD R8, R8, 0x1 ;  /* 0x0000000108087836 */ /* 0x000fc60000000000 */
[----:B------:R-:W-:Y:S02]  /*2c80*/  UISETP.NE.AND UP0, UPT, UR4, 0x2, UPT ;  /* 0x000000020400788c */ /* 0x000fe4000bf05270 */
[----:B------:R-:W-:Y:S06]  /*2c90*/  UGETNEXTWORKID.BROADCAST [UR8], [UR9] ;  /* 0x00000000080073ca */ /* 0x000fec0008000100 */
[----:B------:R-:W-:Y:S01]  /*2ca0*/  USEL UR7, URZ, 0x1, UP0 ;  /* 0x00000001ff077887 */ /* 0x000fe20008000000 */
[----:B------:R-:W-:Y:S01]  /*2cb0*/  ISETP.NE.AND P0, PT, R8, 0x2, PT ;  /* 0x000000020800780c */ /* 0x000fe20003f05270 */
[----:B------:R-:W-:Y:S01]  /*2cc0*/  USEL UR5, UR4, URZ, UP0 ;  /* 0x000000ff04057287 */ /* 0x000fe20008000000 */
[----:B------:R-:W3:Y:S03]  /*2cd0*/  SYNCS.PHASECHK.TRANS64.TRYWAIT P1, [R2+URZ+0x70], R5 ;  /* 0x00007005020075a7 */ /* 0x000ee600080211ff */
[----:B------:R-:W-:Y:S01]  /*2ce0*/  LOP3.LUT R12, R12, UR7, RZ, 0x3c, !PT ;  /* 0x000000070c0c7c12 */ /* 0x000fe2000f8e3cff */
[----:B--23--:R-:W-:Y:S07]  /*2cf0*/  @!P1 BRA `(.L_x_50) ;  /* 0x0000004c00f49947 */ /* 0x00cfee0003800000 */
.L_x_125:
[C---:B------:R-:W-:Y:S01]  /*2d00*/  LEA R4, R11.reuse, UR6, 0x4 ;  /* 0x000000060b047c11 */ /* 0x040fe2000f8e20ff */
[----:B--2---:R-:W-:Y:S01]  /*2d10*/  VIADD R2, R2, 0x80 ;  /* 0x0000008002027836 */ /* 0x004fe20000000000 */
[----:B------:R-:W-:Y:S01]  /*2d20*/  SEL R8, R8, RZ, P0 ;  /* 0x000000ff08087207 */ /* 0x000fe20000000000 */
[----:B------:R-:W-:-:S03]  /*2d30*/  VIADD R11, R11, 0x1 ;  /* 0x000000010b0b7836 */ /* 0x000fc60000000000 */
[----:B------:R-:W2:Y:S01]  /*2d40*/  LDS.128 R4, [R4+0x100] ;  /* 0x0001000004047984 */ /* 0x000ea20000000c00 */
[----:B------:R-:W-:Y:S02]  /*2d50*/  PRMT R2, RZ, 0x654, R2 ;  /* 0x00000654ff027816 */ /* 0x000fe40000000002 */
[C---:B------:R-:W-:Y:S01]  /*2d60*/  ISETP.NE.AND P1, PT, R11.reuse, 0x2, PT ;  /* 0x000000020b00780c */ /* 0x040fe20003f25270 */
[----:B------:R-:W-:Y:S01]  /*2d70*/  @!PT LDS RZ, [RZ] ;  /* 0x00000000fffff984 */ /* 0x000fe20000000800 */
[----:B------:R-:W-:Y:S01]  /*2d80*/  @!PT LDS RZ, [RZ] ;  /* 0x00000000fffff984 */ /* 0x000fe20000000800 */
[----:B------:R-:W-:Y:S01]  /*2d90*/  @!PT LDS RZ, [RZ] ;  /* 0x00000000fffff984 */ /* 0x000fe20000000800 */
[----:B------:R-:W-:Y:S01]  /*2da0*/  @!PT LDS RZ, [RZ] ;  /* 0x00000000fffff984 */ /* 0x000fe20000000800 */
[----:B------:R3:W-:Y:S06]  /*2db0*/  MEMBAR.ALL.CTA ;  /* 0x0000000000007992 */ /* 0x0007ec0000008000 */
[----:B---3--:R-:W3:Y:S01]  /*2dc0*/  FENCE.VIEW.ASYNC.S ;  /* 0x00000000000073c6 */ /* 0x008ee20000000000 */
[----:B------:R-:W-:Y:S01]  /*2dd0*/  SEL R11, R11, RZ, P1 ;  /* 0x000000ff0b0b7207 */ /* 0x000fe20000800000 */
[----:B---3--:R3:W-:Y:S01]  /*2de0*/  SYNCS.ARRIVE.TRANS64.RED.A1T0 RZ, [R2+URZ], RZ ;  /* 0x000000ff02ff79a7 */ /* 0x0087e200081004ff */
[----:B--2---:R-:W-:-:S02]  /*2df0*/  LOP3.LUT P3, RZ, R6, 0x1, RZ, 0xc0, !PT ;  /* 0x0000000106ff7812 */ /* 0x004fc4000786c0ff */
[----:B------:R-:W-:-:S04]  /*2e00*/  SEL R5, RZ, 0x1, P1 ;  /* 0x00000001ff057807 */ /* 0x000fc80000800000 */
[----:B------:R-:W-:Y:S02]  /*2e10*/  LOP3.LUT R10, R10, R5, RZ, 0x3c, !PT ;  /* 0x000000050a0a7212 */ /* 0x000fe400078e3cff */
[----:B---3--:R-:W-:-:S04]  /*2e20*/  SEL R2, RZ, 0x1, P0 ;  /* 0x00000001ff027807 */ /* 0x008fc80000000000 */
[----:B------:R-:W-:Y:S01]  /*2e30*/  LOP3.LUT R9, R9, R2, RZ, 0x3c, !PT ;  /* 0x0000000209097212 */ /* 0x000fe200078e3cff */
[----:B------:R-:W-:Y:S06]  /*2e40*/  @P3 BRA `(.L_x_51) ;  /* 0xfffffffc002c3947 */ /* 0x000fec000383ffff */
[----:B------:R-:W-:Y:S01]  /*2e50*/  ULEA UR4, UR5, UR6, 0x3 ;  /* 0x0000000605047291 */ /* 0x000fe2000f8e18ff */
[----:B------:R-:W-:-:S08]  /*2e60*/  SHF.L.U32 R3, R12, 0x1f, RZ ;  /* 0x0000001f0c037819 */ /* 0x000fd000000006ff */
[----:B------:R-:W2:Y:S02]  /*2e70*/  SYNCS.PHASECHK.TRANS64 P0, [UR4+0x80], R3 ;  /* 0x00008003ff0075a7 */ /* 0x000ea40008001004 */
[----:B--2---:R-:W-:Y:S05]  /*2e80*/  @P0 BRA `(.L_x_52) ;  /* 0x0000000000080947 */ /* 0x004fea0003800000 */
[----:B------:R-:W2:Y:S02]  /*2e90*/  SYNCS.PHASECHK.TRANS64.TRYWAIT P0, [UR4+0x80], R3 ;  /* 0x00008003ff0075a7 */ /* 0x000ea40008001104 */
[----:B--2---:R-:W-:Y:S05]  /*2ea0*/  @!P0 BRA `(.L_x_53) ;  /* 0x0000004c009c8947 */ /* 0x004fea0003800000 */
.L_x_52:
[----:B------:R-:W-:-:S04]  /*2eb0*/  UIADD3 UR7, UPT, UPT, UR5, 0x1, URZ ;  /* 0x0000000105077890 */ /* 0x000fc8000fffe0ff */
[----:B------:R-:W-:-:S04]  /*2ec0*/  UISETP.NE.AND UP0, UPT, UR7, 0x2, UPT ;  /* 0x000000020700788c */ /* 0x000fc8000bf05270 */
[----:B------:R-:W-:Y:S02]  /*2ed0*/  USEL UR8, URZ, 0x1, UP0 ;  /* 0x00000001ff087887 */ /* 0x000fe40008000000 */
[----:B------:R-:W-:-:S04]  /*2ee0*/  USEL UR7, UR7, URZ, UP0 ;  /* 0x000000ff07077287 */ /* 0x000fc80008000000 */
[----:B------:R-:W-:Y:S01]  /*2ef0*/  ULEA UR7, UR7, UR6, 0x3 ;  /* 0x0000000607077291 */ /* 0x000fe2000f8e18ff */
[----:B--2---:R-:W-:-:S04]  /*2f00*/  LOP3.LUT R3, R12, UR8, RZ, 0x3c, !PT ;  /* 0x000000080c037c12 */ /* 0x004fc8000f8e3cff */
[----:B------:R-:W-:-:S04]  /*2f10*/  SHF.L.U32 R0, R3, 0x1f, RZ ;  /* 0x0000001f03007819 */ /* 0x000fc800000006ff */
[----:B------:R-:W2:Y:S02]  /*2f20*/  SYNCS.PHASECHK.TRANS64 P0, [UR7+0x80], R0 ;  /* 0x00008000ff0075a7 */ /* 0x000ea40008001007 */
[----:B-12---:R-:W-:Y:S05]  /*2f30*/  @P0 EXIT ;  /* 0x000000000000094d */ /* 0x006fea0003800000 */
[----:B------:R-:W-:Y:S02]  /*2f40*/  SHF.L.U32 R3, R3, 0x1f, RZ ;  /* 0x0000001f03037819 */ /* 0x000fe400000006ff */
[----:B------:R-:W-:-:S07]  /*2f50*/  MOV R0, UR7 ;  /* 0x0000000700007c02 */ /* 0x000fce0008000f00 */
.L_x_54:
[----:B-1----:R1:W2:Y:S02]  /*2f60*/  SYNCS.PHASECHK.TRANS64.TRYWAIT P0, [R0+URZ+0x80], R3 ;  /* 0x00008003000075a7 */ /* 0x0022a400080011ff */
[----:B--2---:R-:W-:Y:S05]  /*2f70*/  @!P0 NANOSLEEP.SYNCS 0x989680 ;  /* 0x009896800000895d */ /* 0x004fea0003900000 */
[----:B------:R-:W2:Y:S02]  /*2f80*/  @!P0 SYNCS.PHASECHK.TRANS64 P0, [R0+URZ+0x80], R3 ;  /* 0x00008003000085a7 */ /* 0x000ea400080010ff */
[----:B--2---:R-:W-:Y:S05]  /*2f90*/  @P0 EXIT ;  /* 0x000000000000094d */ /* 0x004fea0003800000 */
[----:B------:R-:W-:Y:S05]  /*2fa0*/  BRA `(.L_x_54) ;  /* 0xfffffffc00ec7947 */ /* 0x000fea000383ffff */
.L_x_47:
[----:B------:R-:W-:Y:S05]  /*2fb0*/  BRA.U UP4, `(.L_x_55) ;  /* 0x0000000d04d87547 */ /* 0x000fea000b800000 */
[----:B------:R-:W2:Y:S01]  /*2fc0*/  S2UR UR7, SR_CgaCtaId ;  /* 0x00000000000779c3 */ /* 0x000ea20000008800 */
[----:B------:R-:W-:Y:S01]  /*2fd0*/  UMOV UR4, 0x40 ;  /* 0x0000004000047882 */ /* 0x000fe20000000000 */
[----:B------:R-:W-:Y:S01]  /*2fe0*/  NOP ;  /* 0x0000000000007918 */ /* 0x000fe20000000000 */
[----:B------:R-:W-:Y:S01]  /*2ff0*/  UMOV UR6, 0x400 ;  /* 0x0000040000067882 */ /* 0x000fe20000000000 */
[----:B--2---:R-:W-:Y:S02]  /*3000*/  ULEA UR5, UR7, UR4, 0x18 ;  /* 0x0000000407057291 */ /* 0x004fe4000f8ec0ff */
[----:B------:R-:W-:-:S07]  /*3010*/  ULEA UR6, UR7, UR6, 0x18 ;  /* 0x0000000607067291 */ /* 0x000fce000f8ec0ff */
[----:B------:R-:W2:Y:S02]  /*3020*/  LDS.U8 R0, [UR5+0x1c] ;  /* 0x00001c05ff007984 */ /* 0x000ea40008000000 */
[----:B--2---:R-:W-:-:S13]  /*3030*/  ISETP.NE.AND P0, PT, R0, RZ, PT ;  /* 0x000000ff0000720c */ /* 0x004fda0003f05270 */
[----:B------:R-:W-:Y:S05]  /*3040*/  @P0 BRA `(.L_x_56) ;  /* 0x0000000000580947 */ /* 0x000fea0003800000 */
[----:B------:R-:W-:-:S13]  /*3050*/  ELECT P0, URZ, PT ;  /* 0x0000000000ff782f */ /* 0x000fda0003800000 */
[----:B------:R-:W-:Y:S05]  /*3060*/  @!P0 BRA `(.L_x_57) ;  /* 0x0000000000608947 */ /* 0x000fea0003800000 */
[----:B------:R-:W-:Y:S01]  /*3070*/  UMOV UR4, 0x10 ;  /* 0x0000001000047882 */ /* 0x000fe20000000000 */
[----:B------:R-:W-:Y:S01]  /*3080*/  HFMA2 R0, -RZ, RZ, 0, 5.9604644775390625e-08 ;  /* 0x00000001ff007431 */ /* 0x000fe200000001ff */
[----:B------:R-:W-:-:S03]  /*3090*/  MOV R3, 0xffff ;  /* 0x0000ffff00037802 */ /* 0x000fc60000000f00 */
[----:B------:R-:W-:Y:S04]  /*30a0*/  DEPBAR.LE SB2, 0x36 ;  /* 0x0000ad800000791a */ /* 0x000fe80000000000 */
[----:B------:R-:W2:Y:S02]  /*30b0*/  UTCATOMSWS.FIND_AND_SET.ALIGN UP0, UR4, UR4 ;  /* 0x00000004000475e3 */ /* 0x000ea40008000800 */
[----:B--2---:R-:W-:Y:S01]  /*30c0*/  MOV R4, UR4 ;  /* 0x0000000400047c02 */ /* 0x004fe20008000f00 */
[----:B------:R-:W-:Y:S06]  /*30d0*/  BRA.U UP0, `(.L_x_58) ;  /* 0x0000000100187547 */ /* 0x000fec000b800000 */
.L_x_59:
[----:B------:R-:W-:Y:S05]  /*30e0*/  NANOSLEEP 0x64 ;  /* 0x000000640000795d */ /* 0x000fea0003800000 */
[----:B------:R-:W-:-:S05]  /*30f0*/  UMOV UR4, 0x10 ;  /* 0x0000001000047882 */ /* 0x000fca0000000000 */
[----:B------:R-:W-:Y:S04]  /*3100*/  DEPBAR.LE SB2, 0x36 ;  /* 0x0000ad800000791a */ /* 0x000fe80000000000 */
[----:B------:R-:W2:Y:S02]  /*3110*/  UTCATOMSWS.FIND_AND_SET.ALIGN UP0, UR4, UR4 ;  /* 0x00000004000475e3 */ /* 0x000ea40008000800 */
[----:B--2---:R-:W-:Y:S01]  /*3120*/  MOV R4, UR4 ;  /* 0x0000000400047c02 */ /* 0x004fe20008000f00 */
[----:B------:R-:W-:Y:S05]  /*3130*/  BRA.U !UP0, `(.L_x_59) ;  /* 0xfffffffd08e87547 */ /* 0x000fea000b83ffff */
.L_x_58:
[-C--:B------:R-:W-:Y:S02]  /*3140*/  SHF.L.U32 R3, R3, R4.reuse, RZ ;  /* 0x0000000403037219 */ /* 0x080fe400000006ff */
[----:B------:R-:W-:Y:S01]  /*3150*/  SHF.L.U32 R0, R0, R4, RZ ;  /* 0x0000000400007219 */ /* 0x000fe200000006ff */
[----:B------:R-:W-:Y:S02]  /*3160*/  IMAD.SHL.U32 R4, R4, 0x20, RZ ;  /* 0x0000002004047824 */ /* 0x000fe400078e00ff */
[----:B------:R2:W-:Y:S04]  /*3170*/  ATOMS.OR RZ, [UR5+0x14], R3 ;  /* 0x00001403ffff798c */ /* 0x0005e8000b000005 */
[----:B------:R2:W-:Y:S04]  /*3180*/  ATOMS.OR RZ, [UR5+0x18], R0 ;  /* 0x00001800ffff798c */ /* 0x0005e8000b000005 */
[----:B------:R2:W-:Y:S01]  /*3190*/  STS [UR6+0x120], R4 ;  /* 0x00012004ff007988 */ /* 0x0005e20008000806 */
[----:B------:R-:W-:Y:S05]  /*31a0*/  BRA `(.L_x_57) ;  /* 0x0000000000107947 */ /* 0x000fea0003800000 */
.L_x_56:
[----:B------:R-:W-:Y:S02]  /*31b0*/  MOV R0, 0xffffffff ;  /* 0xffffffff00007802 */ /* 0x000fe40000000f00 */
[----:B------:R-:W-:-:S03]  /*31c0*/  MOV R4, 0x31f0 ;  /* 0x000031f000047802 */ /* 0x000fc60000000f00 */
[----:B------:R2:W-:Y:S04]  /*31d0*/  STS [UR6+0x120], R0 ;  /* 0x00012000ff007988 */ /* 0x0005e80008000806 */
[----:B-12--5:R-:W-:Y:S05]  /*31e0*/  CALL.REL.NOINC `($__internal_1_$__cuda_sm10x_tcgen05_guardrail_trap_phase_invalid_during_alloc) ;  /* 0x0000005000587944 */ /* 0x026fea0003c00000 */
.L_x_57:
[----:B------:R-:W-:Y:S05]  /*31f0*/  WARPSYNC.ALL ;  /* 0x0000000000007948 */ /* 0x000fea0003800000 */
[----:B------:R-:W3:Y:S01]  /*3200*/  S2UR UR4, SR_CgaCtaId ;  /* 0x00000000000479c3 */ /* 0x000ee20000008800 */
[----:B------:R-:W-:Y:S01]  /*3210*/  UMOV UR26, 0x400 ;  /* 0x00000400001a7882 */ /* 0x000fe20000000000 */
[----:B------:R-:W-:-:S06]  /*3220*/  NOP ;  /* 0x0000000000007918 */ /* 0x000fcc0000000000 */
[----:B------:R-:W-:Y:S06]  /*3230*/  BAR.ARV 0x6, 0xa0 ;  /* 0x0182800000007b1d */ /* 0x000fec0000002000 */
[----:B------:R-:W4:Y:S01]  /*3240*/  LDCU UR5, c[0x0][0x38c] ;  /* 0x00007180ff0577ac */ /* 0x000f220008000800 */
[----:B------:R-:W-:Y:S01]  /*3250*/  LOP3.LUT R2, R2, 0xffff, RZ, 0xc0, !PT ;  /* 0x0000ffff02027812 */ /* 0x000fe200078ec0ff */
[----:B------:R-:W-:Y:S01]  /*3260*/  IMAD.MOV.U32 R11, RZ, RZ, 0x1 ;  /* 0x00000001ff0b7424 */ /* 0x000fe200078e00ff */
[----:B------:R-:W-:Y:S01]  /*3270*/  CS2R R8, SRZ ;  /* 0x0000000000087805 */ /* 0x000fe2000001ff00 */
[----:B------:R-:W1:Y:S01]  /*3280*/  LDCU UR7, c[0x0][0x38c] ;  /* 0x00007180ff0777ac */ /* 0x000e620008000800 */
[----:B------:R-:W-:Y:S01]  /*3290*/  R2UR UR27, R2 ;  /* 0x00000000021b72ca */ /* 0x000fe200000e0000 */
[----:B------:R-:W-:Y:S01]  /*32a0*/  IMAD.MOV.U32 R10, RZ, RZ, RZ ;  /* 0x000000ffff0a7224 */ /* 0x000fe200078e00ff */
[----:B------:R-:W-:Y:S01]  /*32b0*/  UMOV UR30, URZ ;  /* 0x000000ff001e7c82 */ /* 0x000fe20008000000 */
[----:B------:R-:W-:Y:S01]  /*32c0*/  UMOV UR24, URZ ;  /* 0x000000ff00187c82 */ /* 0x000fe20008000000 */
[----:B---3--:R-:W-:Y:S01]  /*32d0*/  ULEA UR26, UR4, UR26, 0x18 ;  /* 0x0000001a041a7291 */ /* 0x008fe2000f8ec0ff */
[----:B------:R-:W-:Y:S01]  /*32e0*/  UMOV UR38, 0x0 ;  /* 0x0000000000267882 */ /* 0x000fe20000000000 */
[----:B------:R-:W-:-:S02]  /*32f0*/  UMOV UR39, 0x4200490 ;  /* 0x0420049000277882 */ /* 0x000fc40000000000 */
[----:B------:R-:W-:Y:S02]  /*3300*/  UIADD3 UR4, UPT, UPT, UR26, 0x4400, URZ ;  /* 0x000044001a047890 */ /* 0x000fe4000fffe0ff */
[----:B------:R-:W-:Y:S02]  /*3310*/  UIADD3 UR6, UPT, UPT, UR26, 0xc400, URZ ;  /* 0x0000c4001a067890 */ /* 0x000fe4000fffe0ff */
[----:B----4-:R-:W-:Y:S01]  /*3320*/  UIADD3 UR5, UPT, UPT, UR5, 0x7f, URZ ;  /* 0x0000007f05057890 */ /* 0x010fe2000fffe0ff */
[----:B--2---:R-:W2:Y:S01]  /*3330*/  LDS R0, [UR26+0x120] ;  /* 0x0001201aff007984 */ /* 0x004ea20008000800 */
[----:B-1----:R-:W-:Y:S01]  /*3340*/  UMOV UR36, 0x0 ;  /* 0x0000000000247882 */ /* 0x002fe20000000000 */
[----:B------:R-:W-:Y:S01]  /*3350*/  UMOV UR37, 0x4200490 ;  /* 0x0420049000257882 */ /* 0x000fe20000000000 */
[----:B------:R-:W-:Y:S02]  /*3360*/  USHF.R.S32.HI UR40, URZ, 0x1f, UR5 ;  /* 0x0000001fff287899 */ /* 0x000fe40008011405 */
[----:B------:R-:W-:-:S02]  /*3370*/  UISETP.GE.AND UP4, UPT, UR7, 0x1, UPT ;  /* 0x000000010700788c */ /* 0x000fc4000bf86270 */
[----:B------:R-:W-:Y:S02]  /*3380*/  ULEA.HI UR40, UR40, UR5, URZ, 0x7 ;  /* 0x0000000528287291 */ /* 0x000fe4000f8f38ff */
[----:B------:R-:W-:Y:S02]  /*3390*/  USHF.R.U32.HI UR5, URZ, 0x4, UR4 ;  /* 0x00000004ff057899 */ /* 0x000fe40008011604 */
[----:B------:R-:W-:Y:S02]  /*33a0*/  USHF.R.S32.HI UR40, URZ, 0x7, UR40 ;  /* 0x00000007ff287899 */ /* 0x000fe40008011428 */
[----:B------:R-:W-:Y:S02]  /*33b0*/  USHF.R.U32.HI UR4, URZ, 0x4, UR6 ;  /* 0x00000004ff047899 */ /* 0x000fe40008011606 */
[----:B------:R-:W-:Y:S02]  /*33c0*/  UISETP.LT.AND UP0, UPT, UR40, 0x1, UPT ;  /* 0x000000012800788c */ /* 0x000fe4000bf01270 */
[----:B------:R-:W-:-:S02]  /*33d0*/  ULOP3.LUT UR5, UR5, 0x3fff, URZ, 0xc0, !UPT ;  /* 0x00003fff05057892 */ /* 0x000fc4000f8ec0ff */
[----:B------:R-:W-:Y:S02]  /*33e0*/  ULOP3.LUT UR4, UR4, 0x3fff, URZ, 0xc0, !UPT ;  /* 0x00003fff04047892 */ /* 0x000fe4000f8ec0ff */
[----:B------:R-:W-:Y:S02]  /*33f0*/  USEL UR41, UR40, 0x1, !UP0 ;  /* 0x0000000128297887 */ /* 0x000fe4000c000000 */
[----:B------:R-:W-:Y:S02]  /*3400*/  ULOP3.LUT UR28, UR5, 0x10000, URZ, 0xfc, !UPT ;  /* 0x00010000051c7892 */ /* 0x000fe4000f8efcff */
[----:B------:R-:W-:Y:S02]  /*3410*/  ULOP3.LUT UR29, UR4, 0x10000, URZ, 0xfc, !UPT ;  /* 0x00010000041d7892 */ /* 0x000fe4000f8efcff */
[----:B------:R-:W-:Y:S01]  /*3420*/  UIADD3 UR41, UPT, UPT, -UR41, URZ, URZ ;  /* 0x000000ff29297290 */ /* 0x000fe2000fffe1ff */
[----:B------:R-:W-:Y:S01]  /*3430*/  UMOV UR34, 0x0 ;  /* 0x0000000000227882 */ /* 0x000fe20000000000 */
[----:B------:R-:W-:Y:S01]  /*3440*/  UMOV UR35, 0x4200490 ;  /* 0x0420049000237882 */ /* 0x000fe20000000000 */
[----:B------:R-:W-:Y:S01]  /*3450*/  UMOV UR32, 0x0 ;  /* 0x0000000000207882 */ /* 0x000fe20000000000 */
[----:B------:R-:W-:Y:S01]  /*3460*/  UMOV UR33, 0x4200490 ;  /* 0x0420049000217882 */ /* 0x000fe20000000000 */
[----:B--2---:R-:W-:-:S15]  /*3470*/  R2UR UR42, R0 ;  /* 0x00000000002a72ca */ /* 0x004fde00000e0000 */
.L_x_66:
[----:B------:R-:W-:Y:S02]  /*3480*/  LEA R0, R10, UR26, 0x3 ;  /* 0x0000001a0a007c11 */ /* 0x000fe4000f8e18ff */
[----:B------:R-:W-:Y:S02]  /*3490*/  SHF.L.U32 R5, R9, 0x1f, RZ ;  /* 0x0000001f09057819 */ /* 0x000fe400000006ff */
[----:B------:R-:W-:Y:S01]  /*34a0*/  PLOP3.LUT P0, PT, PT, PT, UP4, 0x80, 0x8 ;  /* 0x000000000008781c */ /* 0x000fe20003f0f048 */
[----:B------:R-:W-:Y:S01]  /*34b0*/  VIADD R3, R0, 0x80 ;  /* 0x0000008000037836 */ /* 0x000fe20000000000 */
[----:B-1----:R-:W1:Y:S02]  /*34c0*/  SYNCS.PHASECHK.TRANS64.TRYWAIT P1, [R0+URZ+0x70], R5 ;  /* 0x00007005000075a7 */ /* 0x002e6400080211ff */
[----:B-1-3--:R-:W-:Y:S09]  /*34d0*/  @!P1 BRA `(.L_x_60) ;  /* 0x0000004800289947 */ /* 0x00aff20003800000 */
.L_x_127:
[----:B------:R-:W-:Y:S01]  /*34e0*/  LEA R4, R10, UR26, 0x4 ;  /* 0x0000001a0a047c11 */ /* 0x000fe2000f8e20ff */
[----:B------:R-:W-:Y:S01]  /*34f0*/  @UP4 ULEA UR4, UR24, UR26, 0x3 ;  /* 0x0000001a18044291 */ /* 0x000fe2000f8e18ff */
[----:B------:R-:W-:Y:S01]  /*3500*/  PLOP3.LUT P2, PT, PT, PT, PT, 0x80, 0x8 ;  /* 0x000000000008781c */ /* 0x000fe20003f4f070 */
[----:B------:R-:W-:Y:S01]  /*3510*/  ULEA UR31, UR30, UR26, 0x3 ;  /* 0x0000001a1e1f7291 */ /* 0x000fe2000f8e18ff */
[----:B------:R-:W-:Y:S02]  /*3520*/  PRMT R3, RZ, 0x654, R3 ;  /* 0x00000654ff037816 */ /* 0x000fe40000000003 */
[----:B-1----:R-:W1:Y:S01]  /*3530*/  LDS.128 R4, [R4+0x100] ;  /* 0x0001000004047984 */ /* 0x002e620000000c00 */
[----:B------:R-:W-:Y:S02]  /*3540*/  @P0 SHF.L.U32 R2, R8, 0x1f, RZ ;  /* 0x0000001f08020819 */ /* 0x000fe400000006ff */
[----:B------:R-:W-:Y:S01]  /*3550*/  SHF.L.U32 R0, R11, 0x1f, RZ ;  /* 0x0000001f0b007819 */ /* 0x000fe200000006ff */
[----:B------:R-:W-:Y:S01]  /*3560*/  @!PT LDS RZ, [RZ] ;  /* 0x00000000fffff984 */ /* 0x000fe20000000800 */
[----:B------:R-:W-:Y:S01]  /*3570*/  @!PT LDS RZ, [RZ] ;  /* 0x00000000fffff984 */ /* 0x000fe20000000800 */
[----:B------:R-:W-:Y:S01]  /*3580*/  @!PT LDS RZ, [RZ] ;  /* 0x00000000fffff984 */ /* 0x000fe20000000800 */
[----:B------:R-:W-:Y:S01]  /*3590*/  @!PT LDS RZ, [RZ] ;  /* 0x00000000fffff984 */ /* 0x000fe20000000800 */
[----:B------:R2:W-:Y:S06]  /*35a0*/  MEMBAR.ALL.CTA ;  /* 0x0000000000007992 */ /* 0x0005ec0000008000 */
[----:B--2---:R-:W2:Y:S02]  /*35b0*/  FENCE.VIEW.ASYNC.S ;  /* 0x00000000000073c6 */ /* 0x004ea40000000000 */
[----:B--2---:R2:W-:Y:S01]  /*35c0*/  SYNCS.ARRIVE.TRANS64.RED.A1T0 RZ, [R3+URZ], RZ ;  /* 0x000000ff03ff79a7 */ /* 0x0045e200081004ff */
[----:B------:R2:W3:Y:S01]  /*35d0*/  @P0 SYNCS.PHASECHK.TRANS64.TRYWAIT P2, [UR4], R2 ;  /* 0x00000002ff0005a7 */ /* 0x0004e20008041104 */
[----:B------:R-:W-:Y:S01]  /*35e0*/  ULEA.HI UR4, UR30, UR30, URZ, 0x1 ;  /* 0x0000001e1e047291 */ /* 0x000fe2000f8f08ff */
[----:B-1----:R-:W-:-:S03]  /*35f0*/  LOP3.LUT P1, RZ, R6, 0x1, RZ, 0xc0, !PT ;  /* 0x0000000106ff7812 */ /* 0x002fc6000782c0ff */
[----:B------:R-:W-:Y:S02]  /*3600*/  USHF.L.U32 UR11, UR4, 0x6, URZ ;  /* 0x00000006040b7899 */ /* 0x000fe400080006ff */
[----:B------:R-:W-:Y:S02]  /*3610*/  ULOP3.LUT UR4, UR4, 0xffe, URZ, 0xc0, !UPT ;  /* 0x00000ffe04047892 */ /* 0x000fe4000f8ec0ff */
[----:B------:R-:W-:Y:S02]  /*3620*/  ULOP3.LUT UR11, UR11, 0xffffff80, URZ, 0xc0, !UPT ;  /* 0xffffff800b0b7892 */ /* 0x000fe4000f8ec0ff */
[----:B------:R-:W-:Y:S02]  /*3630*/  UIADD3 UR4, UPT, UPT, -UR4, UR30, URZ ;  /* 0x0000001e04047290 */ /* 0x000fe4000fffe1ff */
[----:B------:R-:W-:Y:S01]  /*3640*/  UIADD3 UR11, UPT, UPT, UR42, UR11, URZ ;  /* 0x0000000b2a0b7290 */ /* 0x000fe2000fffe0ff */
[----:B------:R-:W1:Y:S03]  /*3650*/  SYNCS.PHASECHK.TRANS64.TRYWAIT P0, [UR31+0xb0], R0 ;  /* 0x0000b000ff0075a7 */ /* 0x000e66000800111f */
[----:B------:R-:W-:Y:S01]  /*3660*/  ULEA UR11, UR4, UR11, 0x14 ;  /* 0x0000000b040b7291 */ /* 0x000fe2000f8ea0ff */
[----:B-123--:R-:W-:Y:S11]  /*3670*/  @!P0 BRA `(.L_x_61) ;  /* 0x0000004400d48947 */ /* 0x00eff60003800000 */
.L_x_129:
[----:B------:R-:W-:Y:S01]  /*3680*/  IADD3 R10, PT, PT, R10, 0x1, RZ ;  /* 0x000000010a0a7810 */ /* 0x000fe20007ffe0ff */
[----:B------:R-:W-:Y:S06]  /*3690*/  BRA.U !UP4, `(.L_x_62) ;  /* 0x000000010cc07547 */ /* 0x000fec000b800000 */
[----:B------:R-:W-:Y:S01]  /*36a0*/  UPLOP3.LUT UP2, UPT, UPT, UPT, UPT, 0x40, 0x4 ;  /* 0x000000000004789c */ /* 0x000fe20003f4e870 */
[----:B------:R-:W-:Y:S01]  /*36b0*/  UMOV UR23, UR41 ;  /* 0x0000002900177c82 */ /* 0x000fe20008000000 */
[----:B------:R-:W-:Y:S01]  /*36c0*/  UMOV UR22, UR40 ;  /* 0x0000002800167c82 */ /* 0x000fe20008000000 */
[----:B------:R-:W-:-:S08]  /*36d0*/  UMOV UR10, UR24 ;  /* 0x00000018000a7c82 */ /* 0x000fd00008000000 */
.L_x_65:
[----:B------:R-:W-:Y:S02]  /*36e0*/  UIADD3 UR23, UPT, UPT, UR23, 0x1, URZ ;  /* 0x0000000117177890 */ /* 0x000fe4000fffe0ff */
[----:B--2---:R-:W-:Y:S02]  /*36f0*/  ULEA UR5, UR10, UR26, 0x3 ;  /* 0x0000001a0a057291 */ /* 0x004fe4000f8e18ff */
[----:B------:R-:W-:Y:S01]  /*3700*/  UISETP.NE.AND UP3, UPT, UR23, URZ, UPT ;  /* 0x000000ff1700728c */ /* 0x000fe2000bf65270 */
[----:B---3--:R-:W-:Y:S10]  /*3710*/  @P2 BRA `(.L_x_63) ;  /* 0x00000000000c2947 */ /* 0x008ff40003800000 */
[----:B-1----:R-:W-:Y:S04]  /*3720*/  SHF.L.U32 R3, R8, 0x1f, RZ ;  /* 0x0000001f08037819 */ /* 0x002fe800000006ff */
[----:B------:R-:W1:Y:S02]  /*3730*/  SYNCS.PHASECHK.TRANS64.TRYWAIT P0, [UR5], R3 ;  /* 0x00000003ff0075a7 */ /* 0x000e640008001105 */
[----:B-1----:R-:W-:Y:S05]  /*3740*/  @!P0 BRA `(.L_x_64) ;  /* 0x0000004400b88947 */ /* 0x002fea0003800000 */
.L_x_63:
[----:B------:R-:W-:Y:S01]  /*3750*/  UISETP.NE.AND UP0, UPT, UR22, 0x1, UPT ;  /* 0x000000011600788c */ /* 0x000fe2000bf05270 */
[----:B------:R-:W-:Y:S01]  /*3760*/  PLOP3.LUT P2, PT, PT, PT, PT, 0x80, 0x8 ;  /* 0x000000000008781c */ /* 0x000fe20003f4f070 */
[----:B------:R-:W-:Y:S02]  /*3770*/  UIADD3 UR4, UPT, UPT, UR10, 0x1, URZ ;  /* 0x000000010a047890 */ /* 0x000fe4000fffe0ff */
[----:B------:R-:W-:Y:S02]  /*3780*/  UIADD3 UR25, UPT, UPT, UR5, 0x20, URZ ;  /* 0x0000002005197890 */ /* 0x000fe4000fffe0ff */
[----:B------:R-:W-:Y:S01]  /*3790*/  UISETP.NE.AND UP1, UPT, UR4, 0x4, UPT ;  /* 0x000000040400788c */ /* 0x000fe2000bf25270 */
[----:B------:R-:W-:Y:S01]  /*37a0*/  PLOP3.LUT P0, PT, PT, PT, UP0, 0x80, 0x8 ;  /* 0x000000000008781c */ /* 0x000fe20003f0f008 */
[----:B------:R-:W-:Y:S02]  /*37b0*/  UIADD3 UR22, UPT, UPT, UR22, -0x1, URZ ;  /* 0xffffffff16167890 */ /* 0x000fe4000fffe0ff */
[----:B------:R-:W-:Y:S02]  /*37c0*/  USEL UR6, URZ, 0x1, UP1 ;  /* 0x00000001ff067887 */ /* 0x000fe40008800000 */
[----:B------:R-:W-:Y:S01]  /*37d0*/  USEL UR24, UR4, URZ, UP1 ;  /* 0x000000ff04187287 */ /* 0x000fe20008800000 */
[----:B------:R-:W-:Y:S01]  /*37e0*/  UMOV UR7, 0x40004040 ;  /* 0x4000404000077882 */ /* 0x000fe20000000000 */
[----:B------:R-:W-:Y:S02]  /*37f0*/  UMOV UR5, 0x40004040 ;  /* 0x4000404000057882 */ /* 0x000fe40000000000 */
[----:B------:R-:W-:Y:S01]  /*3800*/  @UP0 ULEA UR4, UR24, UR26, 0x3 ;  /* 0x0000001a18040291 */ /* 0x000fe2000f8e18ff */
[----:B------:R-:W-:Y:S01]  /*3810*/  LOP3.LUT R8, R8, UR6, RZ, 0x3c, !PT ;  /* 0x0000000608087c12 */ /* 0x000fe2000f8e3cff */
[----:B------:R-:W-:Y:S01]  /*3820*/  ULEA UR6, UR10, UR29, 0xa ;  /* 0x0000001d0a067291 */ /* 0x000fe2000f8e50ff */
[----:B------:R-:W-:Y:S02]  /*3830*/  UMOV UR21, 0x40004040 ;  /* 0x4000404000157882 */ /* 0x000fe40000000000 */
[----:B-1----:R-:W-:Y:S01]  /*3840*/  @P0 SHF.L.U32 R0, R8, 0x1f, RZ ;  /* 0x0000001f08000819 */ /* 0x002fe200000006ff */
[----:B------:R-:W-:Y:S02]  /*3850*/  UIADD3 UR20, UPT, UPT, UR6, 0x2, URZ ;  /* 0x0000000206147890 */ /* 0x000fe4000fffe0ff */
[----:B------:R-:W-:Y:S01]  /*3860*/  UIADD3 UR16, UPT, UPT, UR6, 0x4, URZ ;  /* 0x0000000406107890 */ /* 0x000fe2000fffe0ff */
[----:B------:R2:W3:Y:S01]  /*3870*/  @P0 SYNCS.PHASECHK.TRANS64.TRYWAIT P2, [UR4], R0 ;  /* 0x00000000ff0005a7 */ /* 0x0004e20008041104 */
[----:B------:R-:W-:Y:S02]  /*3880*/  ULEA UR4, UR10, UR28, 0x9 ;  /* 0x0000001c0a047291 */ /* 0x000fe4000f8e48ff */
[----:B------:R-:W-:Y:S02]  /*3890*/  UIADD3 UR12, UPT, UPT, UR6, 0x6, URZ ;  /* 0x00000006060c7890 */ /* 0x000fe4000fffe0ff */
[----:B------:R-:W-:Y:S02]  /*38a0*/  UIADD3 UR18, UPT, UPT, UR4, 0x2, URZ ;  /* 0x0000000204127890 */ /* 0x000fe4000fffe0ff */
[----:B------:R-:W-:Y:S02]  /*38b0*/  UIADD3 UR14, UPT, UPT, UR4, 0x4, URZ ;  /* 0x00000004040e7890 */ /* 0x000fe4000fffe0ff */
[----:B------:R-:W-:Y:S01]  /*38c0*/  UIADD3 UR8, UPT, UPT, UR4, 0x6, URZ ;  /* 0x0000000604087890 */ /* 0x000fe2000fffe0ff */
[----:B------:R2:W-:Y:S01]  /*38d0*/  UTCQMMA gdesc[UR4], gdesc[UR6], tmem[UR11], tmem[UR38], idesc[UR39], UP2 ;  /* 0x00ff2606040075ea */ /* 0x0005e2000900030b */
[----:B------:R-:W-:Y:S01]  /*38e0*/  UPLOP3.LUT UP2, UPT, UPT, UPT, UPT, 0x80, 0x8 ;  /* 0x000000000008789c */ /* 0x000fe20003f4f070 */
[----:B------:R-:W-:Y:S01]  /*38f0*/  UMOV UR19, 0x40004040 ;  /* 0x4000404000137882 */ /* 0x000fe20000000000 */
[----:B------:R-:W-:Y:S01]  /*3900*/  UMOV UR17, 0x40004040 ;  /* 0x4000404000117882 */ /* 0x000fe20000000000 */
[----:B------:R2:W-:Y:S01]  /*3910*/  UTCQMMA gdesc[UR18], gdesc[UR20], tmem[UR11], tmem[UR36], idesc[UR37], UPT ;  /* 0x00ff2414120075ea */ /* 0x0005e2000b80030b */
[----:B------:R-:W-:Y:S01]  /*3920*/  UMOV UR15, 0x40004040 ;  /* 0x40004040000f7882 */ /* 0x000fe20000000000 */
[----:B------:R-:W-:Y:S01]  /*3930*/  UMOV UR13, 0x40004040 ;  /* 0x40004040000d7882 */ /* 0x000fe20000000000 */
[----:B------:R-:W-:Y:S01]  /*3940*/  UMOV UR9, 0x40004040 ;  /* 0x4000404000097882 */ /* 0x000fe20000000000 */
[----:B------:R2:W-:Y:S01]  /*3950*/  UTCQMMA gdesc[UR14], gdesc[UR16], tmem[UR11], tmem[UR34], idesc[UR35], UPT ;  /* 0x00ff22100e0075ea */ /* 0x0005e2000b80030b */
[----:B------:R2:W-:Y:S01]  /*3960*/  UTCQMMA gdesc[UR8], gdesc[UR12], tmem[UR11], tmem[UR32], idesc[UR33], UPT ;  /* 0x00ff200c080075ea */ /* 0x0005e2000b80030b */
[----:B------:R2:W-:Y:S01]  /*3970*/  UTCBAR.MULTICAST [UR25], URZ, UR27 ;  /* 0x000000ff190073e9 */ /* 0x0005e2000800081b */
[----:B------:R-:W-:Y:S01]  /*3980*/  UMOV UR10, UR24 ;  /* 0x00000018000a7c82 */ /* 0x000fe20008000000 */
[----:B------:R-:W-:Y:S05]  /*3990*/  BRA.U UP3, `(.L_x_65) ;  /* 0xfffffffd03507547 */ /* 0x000fea000b83ffff */
.L_x_62:
[----:B--2---:R-:W-:Y:S01]  /*39a0*/  UIADD3 UR4, UPT, UPT, UR30, 0x1, URZ ;  /* 0x000000011e047890 */ /* 0x004fe2000fffe0ff */
[C---:B------:R-:W-:Y:S01]  /*39b0*/  ISETP.NE.AND P0, PT, R10.reuse, 0x2, PT ;  /* 0x000000020a00780c */ /* 0x040fe20003f05270 */
[----:B------:R-:W-:Y:S02]  /*39c0*/  UIADD3 UR5, UPT, UPT, UR31, 0x90, URZ ;  /* 0x000000901f057890 */ /* 0x000fe4000fffe0ff */
[----:B------:R-:W-:Y:S01]  /*39d0*/  UISETP.NE.AND UP0, UPT, UR4, 0x4, UPT ;  /* 0x000000040400788c */ /* 0x000fe2000bf05270 */
[----:B-1----:R-:W-:Y:S02]  /*39e0*/  SEL R0, RZ, 0x1, P0 ;  /* 0x00000001ff007807 */ /* 0x002fe40000000000 */
[----:B------:R-:W-:Y:S01]  /*39f0*/  SEL R10, R10, RZ, P0 ;  /* 0x000000ff0a0a7207 */ /* 0x000fe20000000000 */
[----:B------:R-:W-:Y:S01]  /*3a00*/  USEL UR6, URZ, 0x1, UP0 ;  /* 0x00000001ff067887 */ /* 0x000fe20008000000 */
[----:B------:R-:W-:Y:S01]  /*3a10*/  LOP3.LUT R9, R9, R0, RZ, 0x3c, !PT ;  /* 0x0000000009097212 */ /* 0x000fe200078e3cff */
[----:B------:R-:W-:Y:S01]  /*3a20*/  USEL UR30, UR4, URZ, UP0 ;  /* 0x000000ff041e7287 */ /* 0x000fe20008000000 */
[----:B------:R1:W-:Y:S03]  /*3a30*/  UTCBAR [UR5], URZ ;  /* 0x000000ff050073e9 */ /* 0x0003e600080000ff */
[----:B------:R-:W-:Y:S01]  /*3a40*/  LOP3.LUT R11, R11, UR6, RZ, 0x3c, !PT ;  /* 0x000000060b0b7c12 */ /* 0x000fe2000f8e3cff */
[----:B------:R-:W-:Y:S07]  /*3a50*/  @P1 BRA `(.L_x_66) ;  /* 0xfffffff800881947 */ /* 0x000fee000383ffff */
[----:B------:R-:W2:Y:S01]  /*3a60*/  S2UR UR8, SR_CgaCtaId ;  /* 0x00000000000879c3 */ /* 0x000ea20000008800 */
[----:B------:R-:W-:Y:S01]  /*3a70*/  ELECT P0, URZ, PT ;  /* 0x0000000000ff782f */ /* 0x000fe20003800000 */
[----:B------:R-:W-:Y:S01]  /*3a80*/  IMAD.MOV.U32 R0, RZ, RZ, 0x1 ;  /* 0x00000001ff007424 */ /* 0x000fe200078e00ff */
[----:B------:R-:W-:Y:S01]  /*3a90*/  UIADD3 UR26, UPT, UPT, UR26, 0xb0, URZ ;  /* 0x000000b01a1a7890 */ /* 0x000fe2000fffe0ff */
[----:B------:R-:W-:Y:S01]  /*3aa0*/  SHF.L.U32 R3, R11, 0x1f, RZ ;  /* 0x0000001f0b037819 */ /* 0x000fe200000006ff */
[----:B------:R-:W-:-:S03]  /*3ab0*/  UMOV UR4, 0x40 ;  /* 0x0000004000047882 */ /* 0x000fc60000000000 */
[----:B------:R-:W-:Y:S01]  /*3ac0*/  UVIRTCOUNT.DEALLOC.SMPOOL 0x80 ;  /* 0x000000800000784c */ /* 0x000fe20000000000 */
[----:B--2---:R-:W-:Y:S02]  /*3ad0*/  ULEA UR8, UR8, UR4, 0x18 ;  /* 0x0000000408087291 */ /* 0x004fe4000f8ec0ff */
[----:B------:R-:W-:-:S07]  /*3ae0*/  ULEA UR4, UR30, UR26, 0x3 ;  /* 0x0000001a1e047291 */ /* 0x000fce000f8e18ff */
[----:B------:R2:W-:Y:S02]  /*3af0*/  @P0 STS.U8 [UR8+0x1c], R0 ;  /* 0x00001c00ff000988 */ /* 0x0005e40008000008 */
[----:B------:R-:W4:Y:S02]  /*3b00*/  SYNCS.PHASECHK.TRANS64.TRYWAIT P0, [UR4], R3 ;  /* 0x00000003ff0075a7 */ /* 0x000f240008001104 */
[----:B--2-4-:R-:W-:Y:S05]  /*3b10*/  @!P0 BRA `(.L_x_67) ;  /* 0x0000004000dc8947 */ /* 0x014fea0003800000 */
.L_x_132:
[----:B------:R-:W-:-:S04]  /*3b20*/  UIADD3 UR4, UPT, UPT, UR30, 0x1, URZ ;  /* 0x000000011e047890 */ /* 0x000fc8000fffe0ff */
[----:B------:R-:W-:-:S04]  /*3b30*/  UISETP.NE.AND UP0, UPT, UR4, 0x4, UPT ;  /* 0x000000040400788c */ /* 0x000fc8000bf05270 */
[----:B------:R-:W-:Y:S02]  /*3b40*/  USEL UR6, URZ, 0x1, UP0 ;  /* 0x00000001ff067887 */ /* 0x000fe40008000000 */
[----:B------:R-:W-:-:S04]  /*3b50*/  USEL UR4, UR4, URZ, UP0 ;  /* 0x000000ff04047287 */ /* 0x000fc80008000000 */
[----:B-1----:R-:W-:Y:S01]  /*3b60*/  ULEA UR5, UR4, UR26, 0x3 ;  /* 0x0000001a04057291 */ /* 0x002fe2000f8e18ff */
[----:B------:R-:W-:-:S04]  /*3b70*/  LOP3.LUT R2, R11, UR6, RZ, 0x3c, !PT ;  /* 0x000000060b027c12 */ /* 0x000fc8000f8e3cff */
[----:B--2---:R-:W-:-:S04]  /*3b80*/  SHF.L.U32 R3, R2, 0x1f, RZ ;  /* 0x0000001f02037819 */ /* 0x004fc800000006ff */
[----:B------:R-:W1:Y:S02]  /*3b90*/  SYNCS.PHASECHK.TRANS64.TRYWAIT P0, [UR5], R3 ;  /* 0x00000003ff0075a7 */ /* 0x000e640008001105 */
[----:B-1----:R-:W-:Y:S05]  /*3ba0*/  @!P0 BRA `(.L_x_68) ;  /* 0x0000004000d08947 */ /* 0x002fea0003800000 */
.L_x_134:
        /* <DEDUP_REMOVED lines=9> */
.L_x_136:
[----:B------:R-:W-:-:S04]  /*3c40*/  UIADD3 UR4, UPT, UPT, UR4, 0x1, URZ ;  /* 0x0000000104047890 */ /* 0x000fc8000fffe0ff */
[----:B------:R-:W-:-:S04]  /*3c50*/  UISETP.NE.AND UP0, UPT, UR4, 0x4, UPT ;  /* 0x000000040400788c */ /* 0x000fc8000bf05270 */
[----:B------:R-:W-:Y:S02]  /*3c60*/  USEL UR5, URZ, 0x1, UP0 ;  /* 0x00000001ff057887 */ /* 0x000fe40008000000 */
[----:B------:R-:W-:-:S04]  /*3c70*/  USEL UR4, UR4, URZ, UP0 ;  /* 0x000000ff04047287 */ /* 0x000fc80008000000 */
[----:B------:R-:W-:Y:S01]  /*3c80*/  ULEA UR4, UR4, UR26, 0x3 ;  /* 0x0000001a04047291 */ /* 0x000fe2000f8e18ff */
[----:B-1----:R-:W-:-:S04]  /*3c90*/  LOP3.LUT R3, R2, UR5, RZ, 0x3c, !PT ;  /* 0x0000000502037c12 */ /* 0x002fc8000f8e3cff */
[----:B------:R-:W-:-:S04]  /*3ca0*/  SHF.L.U32 R3, R3, 0x1f, RZ ;  /* 0x0000001f03037819 */ /* 0x000fc800000006ff */
[----:B------:R-:W1:Y:S02]  /*3cb0*/  SYNCS.PHASECHK.TRANS64.TRYWAIT P0, [UR4], R3 ;  /* 0x00000003ff0075a7 */ /* 0x000e640008001104 */
[----:B-1----:R-:W-:Y:S05]  /*3cc0*/  @!P0 BRA `(.L_x_70) ;  /* 0x0000004000b88947 */ /* 0x002fea0003800000 */
.L_x_138:
[----:B------:R-:W-:Y:S01]  /*3cd0*/  NOP ;  /* 0x0000000000007918 */ /* 0x000fe20000000000 */
[----:B-1----:R-:W1:Y:S01]  /*3ce0*/  LDS R0, [UR8+0x14] ;  /* 0x00001408ff007984 */ /* 0x002e620008000800 */
[----:B------:R-:W-:Y:S01]  /*3cf0*/  ULOP3.LUT UR4, UR42, 0xffff, URZ, 0xc0, !UPT ;  /* 0x0000ffff2a047892 */ /* 0x000fe2000f8ec0ff */
[----:B------:R-:W-:Y:S01]  /*3d00*/  UMOV UR5, 0xffff ;  /* 0x0000ffff00057882 */ /* 0x000fe20000000000 */
[----:B------:R-:W-:Y:S02]  /*3d10*/  UMOV UR6, 0x1 ;  /* 0x0000000100067882 */ /* 0x000fe40000000000 */
[----:B------:R-:W-:-:S04]  /*3d20*/  USHF.R.U32.HI UR4, URZ, 0x5, UR4 ;  /* 0x00000005ff047899 */ /* 0x000fc80008011604 */
[----:B------:R-:W-:Y:S02]  /*3d30*/  USHF.L.U32 UR5, UR5, UR4, URZ ;  /* 0x0000000405057299 */ /* 0x000fe400080006ff */
[----:B------:R-:W-:-:S04]  /*3d40*/  USHF.L.U32 UR4, UR6, UR4, URZ ;  /* 0x0000000406047299 */ /* 0x000fc800080006ff */
[----:B-1----:R-:W-:-:S04]  /*3d50*/  LOP3.LUT R0, R0, UR5, RZ, 0xc0, !PT ;  /* 0x0000000500007c12 */ /* 0x002fc8000f8ec0ff */
[----:B------:R-:W-:-:S13]  /*3d60*/  ISETP.NE.AND P0, PT, R0, UR5, PT ;  /* 0x0000000500007c0c */ /* 0x000fda000bf05270 */
[----:B------:R-:W-:Y:S05]  /*3d70*/  @P0 BRA `(.L_x_71) ;  /* 0x0000000000580947 */ /* 0x000fea0003800000 */
[----:B------:R-:W1:Y:S02]  /*3d80*/  LDS R0, [UR8+0x18] ;  /* 0x00001808ff007984 */ /* 0x000e640008000800 */
[----:B-1----:R-:W-:-:S04]  /*3d90*/  LOP3.LUT R0, R0, UR4, RZ, 0xc0, !PT ;  /* 0x0000000400007c12 */ /* 0x002fc8000f8ec0ff */
[----:B------:R-:W-:-:S13]  /*3da0*/  ISETP.NE.AND P0, PT, R0, UR4, PT ;  /* 0x0000000400007c0c */ /* 0x000fda000bf05270 */
[----:B------:R-:W-:Y:S05]  /*3db0*/  @P0 BRA `(.L_x_72) ;  /* 0x00000000003c0947 */ /* 0x000fea0003800000 */
[----:B------:R-:W1:Y:S01]  /*3dc0*/  S2R R2, SR_LANEID ;  /* 0x0000000000027919 */ /* 0x000e620000000000 */
[----:B------:R-:W-:Y:S01]  /*3dd0*/  ULOP3.LUT UR5, URZ, UR5, URZ, 0x33, !UPT ;  /* 0x00000005ff057292 */ /* 0x000fe2000f8e33ff */
[----:B------:R-:W-:Y:S01]  /*3de0*/  LOP3.LUT R4, RZ, UR4, RZ, 0x33, !PT ;  /* 0x00000004ff047c12 */ /* 0x000fe2000f8e33ff */
[----:B------:R-:W-:Y:S02]  /*3df0*/  VOTEU.ANY UR4, UPT, PT ;  /* 0x0000000000047886 */ /* 0x000fe400038e0100 */
[----:B------:R-:W-:Y:S01]  /*3e00*/  UFLO.U32 UR4, UR4 ;  /* 0x00000004000472bd */ /* 0x000fe200080e0000 */
[----:B------:R-:W2:Y:S01]  /*3e10*/  REDUX UR6, R4 ;  /* 0x00000000040673c4 */ /* 0x000ea20000000000 */
[----:B------:R-:W-:-:S06]  /*3e20*/  IMAD.U32 R0, RZ, RZ, UR5 ;  /* 0x00000005ff007e24 */ /* 0x000fcc000f8e00ff */
[----:B------:R4:W-:Y:S01]  /*3e30*/  UTCATOMSWS.AND URZ, UR5 ;  /* 0x0000000500ff79e3 */ /* 0x0009e20008000000 */
[----:B------:R-:W3:Y:S01]  /*3e40*/  REDUX UR7, R0 ;  /* 0x00000000000773c4 */ /* 0x000ee20000000000 */
[----:B-1----:R-:W-:Y:S01]  /*3e50*/  ISETP.EQ.U32.AND P0, PT, R2, UR4, PT ;  /* 0x0000000402007c0c */ /* 0x002fe2000bf02070 */
[----:B--2---:R-:W-:Y:S01]  /*3e60*/  IMAD.U32 R2, RZ, RZ, UR6 ;  /* 0x00000006ff027e24 */ /* 0x004fe2000f8e00ff */
[----:B---3--:R-:W-:-:S11]  /*3e70*/  MOV R3, UR7 ;  /* 0x0000000700037c02 */ /* 0x008fd60008000f00 */
[----:B------:R4:W-:Y:S04]  /*3e80*/  @P0 ATOMS.AND RZ, [UR8+0x14], R3 ;  /* 0x00001403ffff098c */ /* 0x0009e8000a800008 */
[----:B------:R4:W-:Y:S01]  /*3e90*/  @P0 ATOMS.AND RZ, [UR8+0x18], R2 ;  /* 0x00001802ffff098c */ /* 0x0009e2000a800008 */
[----:B------:R-:W-:Y:S05]  /*3ea0*/  BRA `(.L_x_73) ;  /* 0x0000000000147947 */ /* 0x000fea0003800000 */
.L_x_72:
[----:B------:R-:W-:Y:S02]  /*3eb0*/  MOV R2, 0x3ed0 ;  /* 0x00003ed000027802 */ /* 0x000fe40000000f00 */
[----:B---3-5:R-:W-:Y:S05]  /*3ec0*/  CALL.REL.NOINC `($__internal_0_$__cuda_sm10x_tcgen05_guardrail_trap_col_being_dealloced_not_returned_by_alloc) ;  /* 0x0000004400147944 */ /* 0x028fea0003c00000 */
[----:B------:R-:W-:Y:S05]  /*3ed0*/  BRA `(.L_x_73) ;  /* 0x0000000000087947 */ /* 0x000fea0003800000 */
.L_x_71:
[----:B------:R-:W-:Y:S02]  /*3ee0*/  MOV R2, 0x3f00 ;  /* 0x00003f0000027802 */ /* 0x000fe40000000f00 */
[----:B---3-5:R-:W-:Y:S05]  /*3ef0*/  CALL.REL.NOINC `($__internal_2_$__cuda_sm10x_tcgen05_guardrail_trap_unallocated_columns_being_dealloced) ;  /* 0x0000004400207944 */ /* 0x028fea0003c00000 */
.L_x_73:
[----:B------:R-:W-:Y:S01]  /*3f00*/  NOP ;  /* 0x0000000000007918 */ /* 0x000fe20000000000 */
[----:B----4-:R-:W-:Y:S05]  /*3f10*/  EXIT ;  /* 0x000000000000794d */ /* 0x010fea0003800000 */
.L_x_55:
[----:B------:R-:W-:-:S09]  /*3f20*/  UISETP.NE.OR UP0, UPT, UR17, 0x3, !UP3 ;  /* 0x000000031100788c */ /* 0x000fd2000df05670 */
[----:B------:R-:W-:Y:S05]  /*3f30*/  BRA.U UP0, `(.L_x_74) ;  /* 0x0000000d00807547 */ /* 0x000fea000b800000 */
[----:B------:R-:W2:Y:S01]  /*3f40*/  S2UR UR10, SR_CgaCtaId ;  /* 0x00000000000a79c3 */ /* 0x000ea20000008800 */
[----:B------:R-:W3:Y:S01]  /*3f50*/  LDCU UR32, c[0x0][0x370] ;  /* 0x00006e00ff2077ac */ /* 0x000ee20008000800 */
[----:B------:R-:W-:Y:S02]  /*3f60*/  HFMA2 R13, -RZ, RZ, 0, 0 ;  /* 0x00000000ff0d7431 */ /* 0x000fe400000001ff */
[----:B------:R-:W-:Y:S01]  /*3f70*/  IMAD.MOV.U32 R15, RZ, RZ, 0x1 ;  /* 0x00000001ff0f7424 */ /* 0x000fe200078e00ff */
[----:B------:R-:W-:Y:S01]  /*3f80*/  MOV R7, 0x1000 ;  /* 0x0000100000077802 */ /* 0x000fe20000000f00 */
[----:B------:R-:W3:Y:S01]  /*3f90*/  LDCU.128 UR28, c[0x0][0xb10] ;  /* 0x00016200ff1c77ac */ /* 0x000ee20008000c00 */
[----:B------:R-:W-:Y:S01]  /*3fa0*/  IMAD.MOV.U32 R14, RZ, RZ, RZ ;  /* 0x000000ffff0e7224 */ /* 0x000fe200078e00ff */
[----:B------:R-:W4:Y:S01]  /*3fb0*/  LDC.64 R16, c[0x0][0x348] ;  /* 0x0000d200ff107b82 */ /* 0x000f220000000a00 */
[----:B------:R-:W1:Y:S01]  /*3fc0*/  LDCU UR27, c[0x0][0x374] ;  /* 0x00006e80ff1b77ac */ /* 0x000e620008000800 */
[----:B------:R-:W2:Y:S06]  /*3fd0*/  LDCU UR15, c[0x0][0xb0c] ;  /* 0x00016180ff0f77ac */ /* 0x000eac0008000800 */
[----:B------:R-:W4:Y:S01]  /*3fe0*/  LDC.64 R2, c[0x0][0x888] ;  /* 0x00022200ff027b82 */ /* 0x000f220000000a00 */
[----:B------:R-:W2:Y:S01]  /*3ff0*/  LDCU UR39, c[0x0][0xb20] ;  /* 0x00016400ff2777ac */ /* 0x000ea20008000800 */
[----:B------:R-:W2:Y:S06]  /*4000*/  LDCU UR4, c[0x0][0xb30] ;  /* 0x00016600ff0477ac */ /* 0x000eac0008000800 */
[----:B------:R-:W4:Y:S01]  /*4010*/  LDC.64 R4, c[0x0][0x890] ;  /* 0x00022400ff047b82 */ /* 0x000f220000000a00 */
[----:B------:R-:W-:Y:S01]  /*4020*/  UMOV UR21, 0x400 ;  /* 0x0000040000157882 */ /* 0x000fe20000000000 */
[----:B---3--:R-:W-:-:S02]  /*4030*/  UIMAD.WIDE.U32 UR6, UR32, UR28, URZ ;  /* 0x0000001c200672a5 */ /* 0x008fc4000f8e00ff */
[----:B-1----:R-:W-:Y:S02]  /*4040*/  UIMAD.WIDE.U32 UR8, UR27, UR31, URZ ;  /* 0x0000001f1b0872a5 */ /* 0x002fe4000f8e00ff */
[----:B--2---:R-:W-:Y:S02]  /*4050*/  ULEA UR21, UR10, UR21, 0x18 ;  /* 0x000000150a157291 */ /* 0x004fe4000f8ec0ff */
[----:B------:R-:W-:Y:S02]  /*4060*/  UPLOP3.LUT UP3, UPT, UPT, UPT, UPT, 0x40, 0x4 ;  /* 0x000000000004789c */ /* 0x000fe40003f6e870 */
[----:B------:R-:W-:Y:S02]  /*4070*/  UIADD3 UR33, UPT, UPT, UR21, 0x48, URZ ;  /* 0x0000004815217890 */ /* 0x000fe4000fffe0ff */
[----:B------:R-:W-:Y:S01]  /*4080*/  UIADD3 UR17, UPT, UPT, UR21, 0x40, URZ ;  /* 0x0000004015117890 */ /* 0x000fe2000fffe0ff */
[----:B------:R-:W-:Y:S01]  /*4090*/  UMOV UR6, UR7 ;  /* 0x0000000700067c82 */ /* 0x000fe20008000000 */
[----:B------:R-:W-:Y:S01]  /*40a0*/  UMOV UR35, UR9 ;  /* 0x0000000900237c82 */ /* 0x000fe20008000000 */
[----:B------:R-:W-:-:S02]  /*40b0*/  UISETP.GE.AND UP0, UPT, UR42, 0x1, UPT ;  /* 0x000000012a00788c */ /* 0x000fc4000bf06270 */
[----:B------:R-:W-:Y:S01]  /*40c0*/  UISETP.NE.AND UP4, UPT, UR42, 0x1, UPT ;  /* 0x000000012a00788c */ /* 0x000fe2000bf85270 */
[----:B------:R-:W1:Y:S01]  /*40d0*/  LDCU.64 UR22, c[0x0][0xb28] ;  /* 0x00016500ff1677ac */ /* 0x000e620008000a00 */
[----:B------:R-:W-:Y:S02]  /*40e0*/  UISETP.NE.AND UP6, UPT, UR15, 0x1, UPT ;  /* 0x000000010f00788c */ /* 0x000fe4000bfc5270 */
[----:B------:R-:W-:Y:S02]  /*40f0*/  UISETP.NE.AND UP5, UPT, UR30, 0x1, UPT ;  /* 0x000000011e00788c */ /* 0x000fe4000bfa5270 */
[----:B------:R-:W-:Y:S02]  /*4100*/  UPRMT UR33, UR10, 0x654, UR33 ;  /* 0x000006540a217896 */ /* 0x000fe40008000021 */
[----:B------:R-:W-:Y:S02]  /*4110*/  USHF.R.U32.HI UR37, URZ, UR29, UR6 ;  /* 0x0000001dff257299 */ /* 0x000fe40008011606 */
[----:B------:R-:W-:-:S02]  /*4120*/  UPRMT UR34, UR10, 0x654, UR17 ;  /* 0x000006540a227896 */ /* 0x000fc40008000011 */
[----:B------:R-:W-:Y:S02]  /*4130*/  USHF.R.U32.HI UR35, URZ, UR39, UR35 ;  /* 0x00000027ff237299 */ /* 0x000fe40008011623 */
[----:B------:R-:W-:-:S11]  /*4140*/  UISETP.NE.AND UP2, UPT, UR4, 0x1, UPT ;  /* 0x000000010400788c */ /* 0x000fd6000bf45270 */
.L_x_83:
[C---:B------:R-:W-:Y:S02]  /*4150*/  LEA R12, R14.reuse, UR21, 0x3 ;  /* 0x000000150e0c7c11 */ /* 0x040fe4000f8e18ff */
[----:B------:R-:W-:Y:S02]  /*4160*/  SHF.L.U32 R9, R13, 0x1f, RZ ;  /* 0x0000001f0d097819 */ /* 0x000fe400000006ff */
[----:B------:R-:W-:Y:S02]  /*4170*/  LEA R10, R14, UR21, 0x4 ;  /* 0x000000150e0a7c11 */ /* 0x000fe4000f8e20ff */
[----:B--2---:R-:W2:Y:S02]  /*4180*/  SYNCS.PHASECHK.TRANS64.TRYWAIT P0, [R12+URZ+0x70], R9 ;  /* 0x000070090c0075a7 */ /* 0x004ea400080011ff */
[----:B--2---:R-:W-:Y:S05]  /*4190*/  @!P0 BRA `(.L_x_75) ;  /* 0x0000003c009c8947 */ /* 0x004fea0003800000 */
.L_x_139:
[----:B--2---:R-:W2:Y:S01]  /*41a0*/  LDS.128 R8, [R10+0x100] ;  /* 0x000100000a087984 */ /* 0x004ea20000000c00 */
[----:B------:R-:W-:Y:S01]  /*41b0*/  UISETP.GE.AND UP0, UPT, UR42, 0x1, UPT ;  /* 0x000000012a00788c */ /* 0x000fe2000bf06270 */
[----:B------:R-:W-:Y:S01]  /*41c0*/  @!PT LDS RZ, [RZ] ;  /* 0x00000000fffff984 */ /* 0x000fe20000000800 */
[----:B------:R-:W-:Y:S01]  /*41d0*/  @!PT LDS RZ, [RZ] ;  /* 0x00000000fffff984 */ /* 0x000fe20000000800 */
[----:B------:R-:W-:Y:S01]  /*41e0*/  @!PT LDS RZ, [RZ] ;  /* 0x00000000fffff984 */ /* 0x000fe20000000800 */
[----:B------:R-:W-:Y:S01]  /*41f0*/  @!PT LDS RZ, [RZ] ;  /* 0x00000000fffff984 */ /* 0x000fe20000000800 */
[----:B------:R3:W-:Y:S06]  /*4200*/  MEMBAR.ALL.CTA ;  /* 0x0000000000007992 */ /* 0x0007ec0000008000 */
[----:B---3--:R-:W3:Y:S01]  /*4210*/  FENCE.VIEW.ASYNC.S ;  /* 0x00000000000073c6 */ /* 0x008ee20000000000 */
[----:B--2---:R-:W-:Y:S11]  /*4220*/  LOP3.LUT P0, RZ, R10, 0x1, RZ, 0xc0, !PT ;  /* 0x000000010aff7812 */ /* 0x004ff6000780c0ff */
[----:B------:R-:W-:Y:S02]  /*4230*/  @!UPT UIADD3 URZ, UPT, UPT, URZ, URZ, URZ ;  /* 0x000000fffffff290 */ /* 0x000fe4000fffe0ff */
[----:B---3--:R-:W-:Y:S01]  /*4240*/  VOTEU.ANY UP1, P0 ;  /* 0x0000000000ff7886 */ /* 0x008fe20000020100 */
[----:B------:R-:W-:Y:S11]  /*4250*/  PLOP3.LUT P0, PT, PT, PT, UP1, 0x80, 0x8 ;  /* 0x000000000008781c */ /* 0x000ff60003f0f018 */
[----:B------:R-:W-:Y:S02]  /*4260*/  @!UPT UIADD3 URZ, UPT, UPT, URZ, URZ, URZ ;  /* 0x000000fffffff290 */ /* 0x000fe4000fffe0ff */
[----:B------:R-:W-:Y:S02]  /*4270*/  @P0 SHF.R.U32.HI R0, RZ, 0x10, R9 ;  /* 0x00000010ff000819 */ /* 0x000fe40000011609 */
[----:B------:R-:W-:Y:S02]  /*4280*/  @P0 MOV R6, R8 ;  /* 0x0000000800060202 */ /* 0x000fe40000000f00 */
[----:B------:R-:W-:Y:S01]  /*4290*/  @P0 R2UR UR4, R0 ;  /* 0x00000000000402ca */ /* 0x000fe200000e0000 */
[----:B------:R-:W-:Y:S01]  /*42a0*/  VIADD R0, R12, 0x80 ;  /* 0x000000800c007836 */ /* 0x000fe20000000000 */
[----:B------:R-:W-:Y:S02]  /*42b0*/  @P0 LOP3.LUT R8, R9, 0xffff, RZ, 0xc0, !PT ;  /* 0x0000ffff09080812 */ /* 0x000fe400078ec0ff */
[----:B------:R-:W-:Y:S02]  /*42c0*/  @P0 R2UR UR6, R6 ;  /* 0x00000000060602ca */ /* 0x000fe400000e0000 */
[----:B------:R-:W-:Y:S02]  /*42d0*/  PRMT R0, RZ, 0x654, R0 ;  /* 0x00000654ff007816 */ /* 0x000fe40000000000 */
[----:B------:R-:W-:Y:S02]  /*42e0*/  @P0 R2UR UR5, R8 ;  /* 0x00000000080502ca */ /* 0x000fe400000e0000 */
[----:B------:R2:W-:Y:S03]  /*42f0*/  SYNCS.ARRIVE.TRANS64.RED.A1T0 RZ, [R0+URZ], RZ ;  /* 0x000000ff00ff79a7 */ /* 0x0005e600081004ff */
[----:B------:R-:W-:Y:S04]  /*4300*/  @UP1 UMOV UR26, UR4 ;  /* 0x00000004001a1c82 */ /* 0x000fe80008000000 */
[----:B------:R-:W-:Y:S04]  /*4310*/  @UP1 UMOV UR14, UR6 ;  /* 0x00000006000e1c82 */ /* 0x000fe80008000000 */
[----:B------:R-:W-:Y:S01]  /*4320*/  @UP1 UMOV UR13, UR5 ;  /* 0x00000005000d1c82 */ /* 0x000fe20008000000 */
[----:B------:R-:W-:Y:S05]  /*4330*/  BRA.U !UP0, `(.L_x_76) ;  /* 0x0000000108a47547 */ /* 0x000fea000b800000 */
[----:B------:R-:W-:Y:S02]  /*4340*/  UIMAD.WIDE.U32 UR8, UR13, UR31, URZ ;  /* 0x0000001f0d0872a5 */ /* 0x000fe4000f8e00ff */
[----:B------:R-:W-:Y:S02]  /*4350*/  UIMAD.WIDE.U32 UR10, UR14, UR28, URZ ;  /* 0x0000001c0e0a72a5 */ /* 0x000fe4000f8e00ff */
[----:B------:R-:W-:Y:S02]  /*4360*/  USEL UR4, UR27, UR35, !UP5 ;  /* 0x000000231b047287 */ /* 0x000fe4000e800000 */
[----:B------:R-:W-:Y:S02]  /*4370*/  USEL UR7, UR32, UR37, !UP6 ;  /* 0x0000002520077287 */ /* 0x000fe4000f000000 */
[----:B-1----:R-:W-:Y:S02]  /*4380*/  UIMAD.WIDE.U32 UR18, UR4, UR22, URZ ;  /* 0x00000016041272a5 */ /* 0x002fe4000f8e00ff */
[----:B------:R-:W-:Y:S01]  /*4390*/  UIMAD.WIDE.U32 UR24, UR7, UR22, URZ ;  /* 0x00000016071872a5 */ /* 0x000fe2000f8e00ff */
[----:B------:R-:W-:Y:S02]  /*43a0*/  UMOV UR5, UR9 ;  /* 0x0000000900057c82 */ /* 0x000fe40008000000 */
[----:B------:R-:W-:Y:S03]  /*43b0*/  USHF.R.U32.HI UR6, URZ, UR39, UR5 ;  /* 0x00000027ff067299 */ /* 0x000fe60008011605 */
[----:B------:R-:W-:Y:S01]  /*43c0*/  UMOV UR5, UR11 ;  /* 0x0000000b00057c82 */ /* 0x000fe20008000000 */
[----:B------:R-:W-:Y:S02]  /*43d0*/  USEL UR6, UR13, UR6, !UP5 ;  /* 0x000000060d067287 */ /* 0x000fe4000e800000 */
[----:B------:R-:W-:Y:S02]  /*43e0*/  USHF.R.U32.HI UR8, URZ, UR29, UR5 ;  /* 0x0000001dff087299 */ /* 0x000fe40008011605 */
[----:B------:R-:W-:Y:S01]  /*43f0*/  UIMAD.WIDE.U32 UR10, UR6, UR22, URZ ;  /* 0x00000016060a72a5 */ /* 0x000fe2000f8e00ff */
[----:B------:R-:W-:Y:S02]  /*4400*/  UMOV UR5, UR19 ;  /* 0x0000001300057c82 */ /* 0x000fe40008000000 */
[----:B------:R-:W-:Y:S03]  /*4410*/  @UP4 USHF.R.U32.HI UR4, URZ, UR23, UR5 ;  /* 0x00000017ff044299 */ /* 0x000fe60008011605 */
[----:B------:R-:W-:Y:S01]  /*4420*/  UMOV UR5, UR25 ;  /* 0x0000001900057c82 */ /* 0x000fe20008000000 */
[----:B------:R-:W-:Y:S02]  /*4430*/  UIMAD UR4, UR42, UR4, URZ ;  /* 0x000000042a0472a4 */ /* 0x000fe4000f8e02ff */
[----:B------:R-:W-:Y:S02]  /*4440*/  @UP4 USHF.R.U32.HI UR7, URZ, UR23, UR5 ;  /* 0x00000017ff074299 */ /* 0x000fe40008011605 */
[----:B------:R-:W-:Y:S02]  /*4450*/  USEL UR5, UR14, UR8, !UP6 ;  /* 0x000000080e057287 */ /* 0x000fe4000f000000 */
[----:B------:R-:W-:Y:S02]  /*4460*/  UIMAD UR8, UR42, UR7, URZ ;  /* 0x000000072a0872a4 */ /* 0x000fe4000f8e02ff */
[----:B------:R-:W-:Y:S03]  /*4470*/  UISETP.GE.AND UP0, UPT, UR6, UR4, UPT ;  /* 0x000000040600728c */ /* 0x000fe6000bf06270 */
[----:B------:R-:W-:Y:S01]  /*4480*/  UMOV UR4, UR11 ;  /* 0x0000000b00047c82 */ /* 0x000fe20008000000 */
[----:B------:R-:W-:Y:S02]  /*4490*/  UISETP.GE.OR UP0, UPT, UR5, UR8, UP0 ;  /* 0x000000080500728c */ /* 0x000fe40008706670 */
[----:B------:R-:W-:Y:S02]  /*44a0*/  USHF.R.U32.HI UR4, URZ, UR23, UR4 ;  /* 0x00000017ff047299 */ /* 0x000fe40008011604 */
[----:B------:R-:W-:Y:S02]  /*44b0*/  UIMAD.WIDE.U32 UR8, UR5, UR22, URZ ;  /* 0x00000016050872a5 */ /* 0x000fe4000f8e00ff */
[----:B------:R-:W-:Y:S04]  /*44c0*/  USEL UR10, UR6, UR4, !UP4 ;  /* 0x00000004060a7287 */ /* 0x000fe8000e000000 */
[----:B------:R-:W-:Y:S01]  /*44d0*/  UIADD3 UR11, UPT, UPT, -UR10, URZ, URZ ;  /* 0x000000ff0a0b7290 */ /* 0x000fe2000fffe1ff */
[----:B------:R-:W-:Y:S02]  /*44e0*/  @!UP0 UMOV UR4, UR9 ;  /* 0x0000000900048c82 */ /* 0x000fe40008000000 */
[----:B------:R-:W-:Y:S02]  /*44f0*/  @!UP0 USHF.R.U32.HI UR4, URZ, UR23, UR4 ;  /* 0x00000017ff048299 */ /* 0x000fe40008011604 */
[----:B------:R-:W-:Y:S02]  /*4500*/  UIMAD UR8, UR42, UR11, UR6 ;  /* 0x0000000b2a0872a4 */ /* 0x000fe4000f8e0206 */
[----:B------:R-:W-:Y:S04]  /*4510*/  @!UP0 USEL UR4, UR5, UR4, !UP4 ;  /* 0x0000000405048287 */ /* 0x000fe8000e000000 */
[----:B------:R-:W-:Y:S02]  /*4520*/  @!UP0 UIMAD UR8, UR7, UR8, UR4 ;  /* 0x00000008070882a4 */ /* 0x000fe4000f8e0204 */
[----:B------:R-:W-:Y:S02]  /*4530*/  @!UP0 UIADD3 UR9, UPT, UPT, UR10, -UR4, URZ ;  /* 0x800000040a098290 */ /* 0x000fe4000fffe0ff */
[----:B------:R-:W-:Y:S02]  /*4540*/  UIADD3 UR4, UPT, UPT, -UR5, URZ, URZ ;  /* 0x000000ff05047290 */ /* 0x000fe4000fffe1ff */
[----:B------:R-:W-:Y:S02]  /*4550*/  UIADD3 UR7, UPT, UPT, -UR6, URZ, URZ ;  /* 0x000000ff06077290 */ /* 0x000fe4000fffe1ff */
[----:B------:R-:W-:Y:S02]  /*4560*/  @!UP0 UIMAD UR6, UR9, UR42, UR5 ;  /* 0x0000002a090682a4 */ /* 0x000fe4000f8e0205 */
[----:B------:R-:W-:Y:S02]  /*4570*/  UIMAD UR14, UR15, UR4, UR14 ;  /* 0x000000040f0e72a4 */ /* 0x000fe4000f8e020e */
[----:B------:R-:W-:Y:S01]  /*4580*/  UIMAD UR13, UR30, UR7, UR13 ;  /* 0x000000071e0d72a4 */ /* 0x000fe2000f8e020d */
[----:B------:R-:W-:Y:S02]  /*4590*/  @!UP0 UMOV UR5, UR8 ;  /* 0x0000000800058c82 */ /* 0x000fe40008000000 */
[----:B------:R-:W-:Y:S02]  /*45a0*/  UIMAD UR14, UR5, UR15, UR14 ;  /* 0x0000000f050e72a4 */ /* 0x000fe4000f8e020e */
[----:B------:R-:W-:Y:S11]  /*45b0*/  UIMAD UR13, UR6, UR30, UR13 ;  /* 0x0000001e060d72a4 */ /* 0x000ff6000f8e020d */
[----:B------:R-:W-:Y:S01]  /*45c0*/  @!UPT UIADD3 URZ, UPT, UPT, URZ, URZ, URZ ;  /* 0x000000fffffff290 */ /* 0x000fe2000fffe0ff */
.L_x_76:
[----:B------:R-:W3:Y:S01]  /*45d0*/  @!UP2 LDCU.128 UR8, c[0x0][0xb10] ;  /* 0x00016200ff08a7ac */ /* 0x000ee20008000c00 */
[C---:B----4-:R-:W-:Y:S02]  /*45e0*/  ISETP.NE.U32.AND P1, PT, R4.reuse, RZ, PT ;  /* 0x000000ff0400720c */ /* 0x050fe40003f25070 */
[----:B------:R-:W-:Y:S02]  /*45f0*/  ISETP.NE.U32.AND P0, PT, R4, RZ, PT ;  /* 0x000000ff0400720c */ /* 0x000fe40003f05070 */
[C---:B------:R-:W-:Y:S02]  /*4600*/  ISETP.NE.AND.EX P1, PT, R5.reuse, RZ, PT, P1 ;  /* 0x000000ff0500720c */ /* 0x040fe40003f25310 */
[----:B------:R-:W-:Y:S01]  /*4610*/  ISETP.NE.AND.EX P0, PT, R5, RZ, PT, P0 ;  /* 0x000000ff0500720c */ /* 0x000fe20003f05300 */
[----:B------:R-:W4:Y:S01]  /*4620*/  @!UP2 LDCU UR5, c[0x0][0xb0c] ;  /* 0x00016180ff05a7ac */ /* 0x000f220008000800 */
[----:B------:R-:W-:Y:S01]  /*4630*/  SHF.L.U32 R9, R15, 0x1f, RZ ;  /* 0x0000001f0f097819 */ /* 0x000fe200000006ff */
[----:B------:R-:W-:Y:S02]  /*4640*/  USHF.L.U32 UR19, UR16, 0x6, URZ ;  /* 0x0000000610137899 */ /* 0x000fe400080006ff */
[----:B------:R-:W-:Y:S02]  /*4650*/  USHF.L.U32 UR18, UR20, 0x7, URZ ;  /* 0x0000000714127899 */ /* 0x000fe400080006ff */
[----:B---3--:R-:W-:Y:S07]  /*4660*/  UIMAD.WIDE.U32 UR6, UR14, UR8, URZ ;  /* 0x000000080e0672a5 */ /* 0x008fee000f8e00ff */
[----:B------:R-:W-:Y:S01]  /*4670*/  @!UP2 UMOV UR4, UR7 ;  /* 0x000000070004ac82 */ /* 0x000fe20008000000 */
[----:B----4-:R-:W-:Y:S02]  /*4680*/  @!UP2 UISETP.NE.AND UP0, UPT, UR5, 0x1, UPT ;  /* 0x000000010500a88c */ /* 0x010fe4000bf05270 */
[----:B------:R-:W-:Y:S02]  /*4690*/  @!UP2 USHF.R.U32.HI UR4, URZ, UR9, UR4 ;  /* 0x00000009ff04a299 */ /* 0x000fe40008011604 */
[----:B------:R-:W-:Y:S02]  /*46a0*/  UIMAD.WIDE.U32 UR6, UR13, UR11, URZ ;  /* 0x0000000b0d0672a5 */ /* 0x000fe4000f8e00ff */
[----:B------:R-:W-:Y:S02]  /*46b0*/  @!UP2 USEL UR8, UR14, UR4, !UP0 ;  /* 0x000000040e08a287 */ /* 0x000fe4000c000000 */
[----:B------:R-:W-:Y:S03]  /*46c0*/  @!UP2 UISETP.NE.AND UP0, UPT, UR10, 0x1, UPT ;  /* 0x000000010a00a88c */ /* 0x000fe6000bf05270 */
[----:B------:R-:W-:Y:S02]  /*46d0*/  @!UP2 UMOV UR6, UR7 ;  /* 0x000000070006ac82 */ /* 0x000fe40008000000 */
[----:B------:R-:W3:Y:S02]  /*46e0*/  @!UP2 LDCU UR4, c[0x0][0xb20] ;  /* 0x00016400ff04a7ac */ /* 0x000ee40008000800 */
[----:B---3--:R-:W-:Y:S04]  /*46f0*/  @!UP2 USHF.R.U32.HI UR6, URZ, UR4, UR6 ;  /* 0x00000004ff06a299 */ /* 0x008fe80008011606 */
[----:B------:R-:W-:Y:S04]  /*4700*/  @!UP2 USEL UR6, UR13, UR6, !UP0 ;  /* 0x000000060d06a287 */ /* 0x000fe8000c000000 */
[----:B------:R-:W-:Y:S02]  /*4710*/  @!UP2 UIADD3 UR4, UPT, UPT, -UR8, UR6, URZ ;  /* 0x000000060804a290 */ /* 0x000fe4000fffe1ff */
[----:B------:R-:W-:Y:S02]  /*4720*/  @!UP2 UIADD3 UR6, UPT, UPT, UR8, -UR6, URZ ;  /* 0x800000060806a290 */ /* 0x000fe4000fffe0ff */
[----:B------:R-:W-:Y:S02]  /*4730*/  @!UP2 UIMAD UR14, UR4, UR5, UR14 ;  /* 0x00000005040ea2a4 */ /* 0x000fe4000f8e020e */
[----:B------:R-:W-:Y:S01]  /*4740*/  @!UP2 UIMAD UR13, UR6, UR10, UR13 ;  /* 0x0000000a060da2a4 */ /* 0x000fe2000f8e020d */
[----:B------:R-:W-:Y:S11]  /*4750*/  BRA.U UP3, `(.L_x_77) ;  /* 0x0000000103107547 */ /* 0x000ff6000b800000 */
[----:B--2---:R-:W-:Y:S04]  /*4760*/  MOV R0, UR38 ;  /* 0x0000002600007c02 */ /* 0x004fe80008000f00 */
[----:B------:R-:W-:Y:S04]  /*4770*/  SHF.L.U32 R11, R0, 0x1f, RZ ;  /* 0x0000001f000b7819 */ /* 0x000fe800000006ff */
[----:B------:R-:W2:Y:S02]  /*4780*/  SYNCS.PHASECHK.TRANS64.TRYWAIT P2, [UR21+0x68], R11 ;  /* 0x0000680bff0075a7 */ /* 0x000ea40008041115 */
[----:B--2---:R-:W-:Y:S05]  /*4790*/  @!P2 BRA `(.L_x_78) ;  /* 0x000000380030a947 */ /* 0x004fea0003800000 */
.L_x_77:
[----:B------:R-:W-:Y:S05]  /*47a0*/  @!P1 BRA `(.L_x_79) ;  /* 0x0000000000309947 */ /* 0x000fea0003800000 */
[----:B------:R-:W-:Y:S01]  /*47b0*/  ISETP.NE.U32.AND P1, PT, R2, RZ, PT ;  /* 0x000000ff0200720c */ /* 0x000fe20003f25070 */
[----:B------:R-:W3:Y:S01]  /*47c0*/  LDCU.64 UR4, c[0x0][0x358] ;  /* 0x00006b00ff0477ac */ /* 0x000ee20008000a00 */
[----:B------:R-:W-:Y:S02]  /*47d0*/  IMAD.MOV.U32 R84, RZ, RZ, 0x1 ;  /* 0x00000001ff547424 */ /* 0x000fe400078e00ff */
[----:B------:R-:W-:Y:S11]  /*47e0*/  ISETP.NE.AND.EX P1, PT, R3, RZ, PT, P1 ;  /* 0x000000ff0300720c */ /* 0x000ff60003f25310 */
[----:B------:R-:W-:Y:S02]  /*47f0*/  @!UPT UIADD3 URZ, UPT, UPT, URZ, URZ, URZ ;  /* 0x000000fffffff290 */ /* 0x000fe4000fffe0ff */
[----:B--2---:R-:W2:Y:S01]  /*4800*/  @P1 LDC.64 R10, c[0x0][0x888] ;  /* 0x00022200ff0a1b82 */ /* 0x004ea20000000a00 */
[----:B------:R-:W-:Y:S04]  /*4810*/  @P1 IMAD R0, R4, UR36, RZ ;  /* 0x0000002404001c24 */ /* 0x000fe8000f8e02ff */
[----:B--2---:R-:W-:Y:S04]  /*4820*/  @P1 IMAD.WIDE R10, R0, 0x4, R10 ;  /* 0x00000004000a1825 */ /* 0x004fe800078e020a */
[----:B------:R-:W-:Y:S01]  /*4830*/  HFMA2 R0, -RZ, RZ, 0, 5.9604644775390625e-08 ;  /* 0x00000001ff007431 */ /* 0x000fe200000001ff */
[----:B---3-5:R3:W5:Y:S04]  /*4840*/  @P1 LDG.E R41, desc[UR4][R10.64] ;  /* 0x000000040a291981 */ /* 0x028768000c1e1900 */
[----:B------:R-:W-:Y:S01]  /*4850*/  @!P1 PRMT R84, R0, 0x7610, R84 ;  /* 0x0000761000549816 */ /* 0x000fe20000000054 */
[----:B---3--:R-:W4:Y:S06]  /*4860*/  @!P1 LDC R41, c[0x0][0x880] ;  /* 0x00022000ff299b82 */ /* 0x008f2c0000000800 */
.L_x_79:
[----:B----45:R-:W-:Y:S01]  /*4870*/  @!P0 FSETP.EQ.AND P1, PT, R41, RZ, PT ;  /* 0x000000ff2900820b */ /* 0x030fe20003f22000 */
[----:B------:R-:W-:Y:S01]  /*4880*/  @!UPT UIADD3 URZ, UPT, UPT, URZ, URZ, URZ ;  /* 0x000000fffffff290 */ /* 0x000fe2000fffe0ff */
[----:B------:R-:W-:Y:S11]  /*4890*/  @!P0 BRA `(.L_x_80) ;  /* 0x0000000000188947 */ /* 0x000ff60003800000 */
[----:B------:R-:W-:Y:S02]  /*48a0*/  LOP3.LUT P0, RZ, R84, 0xff, RZ, 0xc0, !PT ;  /* 0x000000ff54ff7812 */ /* 0x000fe4000780c0ff */
[----:B------:R-:W-:Y:S04]  /*48b0*/  ISETP.NE.U32.AND P1, PT, R2, RZ, PT ;  /* 0x000000ff0200720c */ /* 0x000fe80003f25070 */
[----:B------:R-:W-:Y:S04]  /*48c0*/  ISETP.NE.AND.EX P1, PT, R3, RZ, PT, P1 ;  /* 0x000000ff0300720c */ /* 0x000fe80003f25310 */
[----:B------:R-:W-:Y:S03]  /*48d0*/  PLOP3.LUT P1, PT, P1, PT, PT, 0x8, 0x80 ;  /* 0x000000000080781c */ /* 0x000fe60000f2e170 */
[----:B------:R-:W-:Y:S11]  /*48e0*/  @P0 FSETP.EQ.AND P1, PT, R41, RZ, PT ;  /* 0x000000ff2900020b */ /* 0x000ff60003f22000 */
[----:B------:R-:W-:Y:S02]  /*48f0*/  @!UPT UIADD3 URZ, UPT, UPT, URZ, URZ, URZ ;  /* 0x000000fffffff290 */ /* 0x000fe4000fffe0ff */
.L_x_80:
[----:B------:R-:W3:Y:S01]  /*4900*/  SYNCS.PHASECHK.TRANS64.TRYWAIT P2, [UR21+0x50], R9 ;  /* 0x00005009ff0075a7 */ /* 0x000ee20008041115 */
[----:B------:R-:W-:Y:S04]  /*4910*/  ELECT P0, URZ, PT ;  /* 0x0000000000ff782f */ /* 0x000fe80003800000 */
[----:B------:R-:W-:Y:S11]  /*4920*/  PLOP3.LUT P1, PT, P1, P0, PT, 0xf2, 0x2f ;  /* 0x00000000002f781c */ /* 0x000ff60000f21e72 */
[----:B------:R-:W-:Y:S02]  /*4930*/  @!UPT UIADD3 URZ, UPT, UPT, URZ, URZ, URZ ;  /* 0x000000fffffff290 */ /* 0x000fe4000fffe0ff */
[----:B------:R-:W-:Y:S05]  /*4940*/  @!P1 IADD3 R8, P0, PT, R16, 0x580, RZ ;  /* 0x0000058010089810 */ /* 0x000fea0007f1e0ff */
[----:B------:R-:W-:Y:S01]  /*4950*/  @!P1 IMAD.X R6, RZ, RZ, R17, P0 ;  /* 0x000000ffff069224 */ /* 0x000fe200000e0611 */
[----:B---3--:R-:W-:Y:S07]  /*4960*/  @!P2 BRA `(.L_x_81) ;  /* 0x0000003400d4a947 */ /* 0x008fee0003800000 */
.L_x_142:
[----:B------:R-:W-:Y:S01]  /*4970*/  @!P1 R2UR UR5, R8 ;  /* 0x00000000080592ca */ /* 0x000fe200000e0000 */
[----:B------:R-:W-:Y:S01]  /*4980*/  VOTEU.ALL UP0, P1 ;  /* 0x0000000000ff7886 */ /* 0x000fe20000800000 */
[----:B------:R-:W-:Y:S01]  /*4990*/  @!P1 R2UR UR4, R6 ;  /* 0x00000000060492ca */ /* 0x000fe200000e0000 */
[----:B--2---:R-:W-:Y:S01]  /*49a0*/  @!P1 IMAD.MOV.U32 R0, RZ, RZ, 0x1000 ;  /* 0x00001000ff009424 */ /* 0x004fe200078e00ff */
[----:B------:R-:W-:Y:S01]  /*49b0*/  UMOV UR6, 0x0 ;  /* 0x0000000000067882 */ /* 0x000fe20000000000 */
[----:B------:R-:W-:Y:S01]  /*49c0*/  UMOV UR7, 0x10000000 ;  /* 0x1000000000077882 */ /* 0x000fe20000000000 */
[----:B------:R-:W-:Y:S01]  /*49d0*/  @!UP0 UIADD3 UR16, UPT, UPT, UR21, 0x200, URZ ;  /* 0x0000020015108890 */ /* 0x000fe2000fffe0ff */
[----:B------:R-:W-:Y:S01]  /*49e0*/  VIADD R14, R14, 0x1 ;  /* 0x000000010e0e7836 */ /* 0x000fe20000000000 */
[----:B------:R-:W-:Y:S01]  /*49f0*/  VOTEU.ALL UP0, P1 ;  /* 0x0000000000ff7886 */ /* 0x000fe20000800000 */
[----:B------:R-:W-:Y:S04]  /*4a00*/  UMOV UR20, UR36 ;  /* 0x0000002400147c82 */ /* 0x000fe80008000000 */
[----:B------:R-:W-:Y:S02]  /*4a10*/  IMAD.U32 R10, RZ, RZ, UR5 ;  /* 0x00000005ff0a7e24 */ /* 0x000fe4000f8e00ff */
[----:B------:R-:W-:Y:S03]  /*4a20*/  IMAD.U32 R11, RZ, RZ, UR4 ;  /* 0x00000004ff0b7e24 */ /* 0x000fe6000f8e00ff */
[----:B------:R-:W-:Y:S02]  /*4a30*/  @!P1 R2UR UR4, R10 ;  /* 0x000000000a0492ca */ /* 0x000fe400000e0000 */
[----:B------:R-:W-:Y:S11]  /*4a40*/  @!P1 R2UR UR5, R11 ;  /* 0x000000000b0592ca */ /* 0x000ff600000e0000 */
[----:B------:R-:W-:Y:S02]  /*4a50*/  @!UPT UIADD3 URZ, UPT, UPT, URZ, URZ, URZ ;  /* 0x000000fffffff290 */ /* 0x000fe4000fffe0ff */
[----:B------:R2:W-:Y:S01]  /*4a60*/  @!UP0 UTMALDG.3D [UR16], [UR4], desc[UR6] ;  /* 0x00000610040085b4 */ /* 0x0005e20008011000 */
[----:B------:R2:W-:Y:S01]  /*4a70*/  @!P1 SYNCS.ARRIVE.TRANS64.RED.A0TR RZ, [UR21+0x40], R0 ;  /* 0x00004000ffff99a7 */ /* 0x0005e20008300415 */
[----:B------:R-:W-:Y:S01]  /*4a80*/  SYNCS.ARRIVE.TRANS64.RED.A1T0 RZ, [UR34], RZ ;  /* 0x000000ffffff79a7 */ /* 0x000fe20008100422 */
[----:B------:R-:W3:Y:S02]  /*4a90*/  SYNCS.PHASECHK.TRANS64.TRYWAIT P0, [UR21+0x58], R9 ;  /* 0x00005809ff0075a7 */ /* 0x000ee40008001115 */
[----:B--23--:R-:W-:Y:S05]  /*4aa0*/  @!P0 BRA `(.L_x_82) ;  /* 0x00000034009c8947 */ /* 0x00cfea0003800000 */
.L_x_144:
[----:B------:R-:W-:Y:S01]  /*4ab0*/  @!P1 IADD3 R6, P0, PT, R16, 0x580, RZ ;  /* 0x0000058010069810 */ /* 0x000fe20007f1e0ff */
[----:B------:R-:W-:Y:S01]  /*4ac0*/  VOTEU.ALL UP0, P1 ;  /* 0x0000000000ff7886 */ /* 0x000fe20000800000 */
[----:B------:R-:W-:Y:S01]  /*4ad0*/  UMOV UR6, 0x0 ;  /* 0x0000000000067882 */ /* 0x000fe20000000000 */
[----:B------:R-:W-:Y:S01]  /*4ae0*/  UMOV UR7, 0x10000000 ;  /* 0x1000000000077882 */ /* 0x000fe20000000000 */
[----:B------:R-:W-:Y:S01]  /*4af0*/  @!P1 R2UR UR5, R6 ;  /* 0x00000000060592ca */ /* 0x000fe200000e0000 */
[----:B--2---:R-:W-:Y:S01]  /*4b00*/  @!P1 IMAD.X R0, RZ, RZ, R17, P0 ;  /* 0x000000ffff009224 */ /* 0x004fe200000e0611 */
[----:B------:R-:W-:Y:S01]  /*4b10*/  @!UP0 UIADD3 UR10, UPT, UPT, UR18, 0x40, URZ ;  /* 0x00000040120a8890 */ /* 0x000fe2000fffe0ff */
[----:B------:R-:W-:Y:S01]  /*4b20*/  ISETP.NE.AND P0, PT, R14, 0x2, PT ;  /* 0x000000020e00780c */ /* 0x000fe20003f05270 */
[----:B------:R-:W-:Y:S01]  /*4b30*/  @!UP0 UIADD3 UR8, UPT, UPT, UR21, 0x1200, URZ ;  /* 0x0000120015088890 */ /* 0x000fe2000fffe0ff */
[----:B------:R-:W-:Y:S01]  /*4b40*/  LOP3.LUT R15, R15, 0x1, RZ, 0x3c, !PT ;  /* 0x000000010f0f7812 */ /* 0x000fe200078e3cff */
[----:B------:R-:W-:Y:S01]  /*4b50*/  @!UP0 UIADD3 UR9, UPT, UPT, UR21, 0x48, URZ ;  /* 0x0000004815098890 */ /* 0x000fe2000fffe0ff */
[----:B------:R-:W-:Y:S01]  /*4b60*/  @!P1 R2UR UR4, R0 ;  /* 0x00000000000492ca */ /* 0x000fe200000e0000 */
[----:B------:R-:W-:Y:S01]  /*4b70*/  VOTEU.ALL UP0, P1 ;  /* 0x0000000000ff7886 */ /* 0x000fe20000800000 */
[----:B------:R-:W-:Y:S01]  /*4b80*/  UMOV UR11, UR19 ;  /* 0x00000013000b7c82 */ /* 0x000fe20008000000 */
[----:B------:R-:W-:Y:S01]  /*4b90*/  UMOV UR12, UR36 ;  /* 0x00000024000c7c82 */ /* 0x000fe20008000000 */
[----:B------:R-:W-:Y:S01]  /*4ba0*/  SEL R0, RZ, 0x1, P0 ;  /* 0x00000001ff007807 */ /* 0x000fe20000000000 */
[----:B------:R-:W-:Y:S01]  /*4bb0*/  UIADD3 UR20, UPT, UPT, UR13, UR62, URZ ;  /* 0x0000003e0d147290 */ /* 0x000fe2000fffe0ff */
[----:B------:R-:W-:Y:S01]  /*4bc0*/  IMAD.U32 R8, RZ, RZ, UR5 ;  /* 0x00000005ff087e24 */ /* 0x000fe2000f8e00ff */
[----:B------:R-:W-:Y:S01]  /*4bd0*/  SEL R14, R14, RZ, P0 ;  /* 0x000000ff0e0e7207 */ /* 0x000fe20000000000 */
[----:B------:R-:W-:Y:S01]  /*4be0*/  UIADD3 UR16, UPT, UPT, UR14, UR59, URZ ;  /* 0x0000003b0e107290 */ /* 0x000fe2000fffe0ff */
[----:B------:R-:W-:Y:S01]  /*4bf0*/  LOP3.LUT R13, R13, R0, RZ, 0x3c, !PT ;  /* 0x000000000d0d7212 */ /* 0x000fe200078e3cff */
[----:B------:R-:W-:Y:S01]  /*4c00*/  UPLOP3.LUT UP3, UPT, UPT, UPT, UPT, 0x80, 0x8 ;  /* 0x000000000008789c */ /* 0x000fe20003f6f070 */
[----:B------:R-:W-:Y:S02]  /*4c10*/  UMOV UR36, UR26 ;  /* 0x0000001a00247c82 */ /* 0x000fe40008000000 */
[----:B------:R-:W-:Y:S01]  /*4c20*/  IMAD.U32 R9, RZ, RZ, UR4 ;  /* 0x00000004ff097e24 */ /* 0x000fe2000f8e00ff */
[----:B------:R-:W-:Y:S04]  /*4c30*/  @!P1 R2UR UR4, R8 ;  /* 0x00000000080492ca */ /* 0x000fe800000e0000 */
[----:B------:R-:W-:Y:S11]  /*4c40*/  @!P1 R2UR UR5, R9 ;  /* 0x00000000090592ca */ /* 0x000ff600000e0000 */
[----:B------:R-:W-:Y:S02]  /*4c50*/  @!UPT UIADD3 URZ, UPT, UPT, URZ, URZ, URZ ;  /* 0x000000fffffff290 */ /* 0x000fe4000fffe0ff */
[----:B------:R2:W-:Y:S01]  /*4c60*/  @!UP0 UTMALDG.3D [UR8], [UR4], desc[UR6] ;  /* 0x00000608040085b4 */ /* 0x0005e20008011000 */
[----:B------:R2:W-:Y:S01]  /*4c70*/  @!P1 SYNCS.ARRIVE.TRANS64.RED.A0TR RZ, [UR21+0x48], R7 ;  /* 0x00004807ffff99a7 */ /* 0x0005e20008300415 */
[----:B------:R-:W-:Y:S01]  /*4c80*/  SYNCS.ARRIVE.TRANS64.RED.A1T0 RZ, [UR33], RZ ;  /* 0x000000ffffff79a7 */ /* 0x000fe20008100421 */
[----:B------:R-:W-:Y:S05]  /*4c90*/  BRA.U UP1, `(.L_x_83) ;  /* 0xfffffff5012c7547 */ /* 0x000fea000b83ffff */
[----:B------:R-:W-:-:S04]  /*4ca0*/  SHF.L.U32 R3, R15, 0x1f, RZ ;  /* 0x0000001f0f037819 */ /* 0x000fc800000006ff */
[----:B------:R-:W3:Y:S02]  /*4cb0*/  SYNCS.PHASECHK.TRANS64.TRYWAIT P0, [UR21+0x50], R3 ;  /* 0x00005003ff0075a7 */ /* 0x000ee40008001115 */
[----:B---3--:R-:W-:Y:S05]  /*4cc0*/  @!P0 BRA `(.L_x_84) ;  /* 0x00000034002c8947 */ /* 0x008fea0003800000 */
.L_x_146:
[----:B---3--:R-:W-:-:S07]  /*4cd0*/  MOV R0, UR21 ;  /* 0x0000001500007c02 */ /* 0x008fce0008000f00 */
.L_x_85:
[----:B---3--:R-:W-:-:S04]  /*4ce0*/  SHF.L.U32 R3, R15, 0x1f, RZ ;  /* 0x0000001f0f037819 */ /* 0x008fc800000006ff */
[----:B------:R3:W4:Y:S03]  /*4cf0*/  SYNCS.PHASECHK.TRANS64.TRYWAIT P0, [R0+URZ+0x58], R3 ;  /* 0x00005803000075a7 */ /* 0x00072600080011ff */
[----:B----4-:R-:W-:Y:S05]  /*4d00*/  @!P0 NANOSLEEP.SYNCS 0x989680 ;  /* 0x009896800000895d */ /* 0x010fea0003900000 */
[----:B------:R-:W4:Y:S02]  /*4d10*/  @!P0 SYNCS.PHASECHK.TRANS64 P0, [R0+URZ+0x58], R3 ;  /* 0x00005803000085a7 */ /* 0x000f2400080010ff */
[----:B-12-4-:R-:W-:Y:S05]  /*4d20*/  @P0 EXIT ;  /* 0x000000000000094d */ /* 0x016fea0003800000 */
[----:B------:R-:W-:Y:S05]  /*4d30*/  BRA `(.L_x_85) ;  /* 0xfffffffc00e87947 */ /* 0x000fea000383ffff */
.L_x_74:
[----:B------:R-:W-:-:S06]  /*4d40*/  UISETP.GE.AND UP0, UPT, UR17, 0x4, UPT ;  /* 0x000000041100788c */ /* 0x000fcc000bf06270 */
[----:B------:R-:W-:-:S13]  /*4d50*/  PLOP3.LUT P0, PT, PT, PT, UP0, 0x80, 0x8 ;  /* 0x000000000008781c */ /* 0x000fda0003f0f008 */
[----:B-1----:R-:W-:Y:S05]  /*4d60*/  @!P0 EXIT ;  /* 0x000000000000894d */ /* 0x002fea0003800000 */
[----:B------:R-:W1:Y:S08]  /*4d70*/  S2UR UR4, SR_CgaCtaId ;  /* 0x00000000000479c3 */ /* 0x000e700000008800 */
[----:B------:R-:W-:Y:S01]  /*4d80*/  BAR.SYNC.DEFER_BLOCKING 0x6, 0xa0 ;  /* 0x0182800000007b1d */ /* 0x000fe20000010000 */
[C---:B------:R-:W-:Y:S01]  /*4d90*/  IMAD.SHL.U32 R7, R93.reuse, 0x40, RZ ;  /* 0x000000405d077824 */ /* 0x040fe200078e00ff */
[C---:B------:R-:W-:Y:S01]  /*4da0*/  LOP3.LUT R95, R93.reuse, 0x60, RZ, 0xc0, !PT ;  /* 0x000000605d5f7812 */ /* 0x040fe200078ec0ff */
[----:B------:R-:W-:-:S02]  /*4db0*/  IMAD.SHL.U32 R4, R93, 0x20, RZ ;  /* 0x000000205d047824 */ /* 0x000fc400078e00ff */
[----:B------:R-:W-:Y:S02]  /*4dc0*/  HFMA2 R36, -RZ, RZ, 0, 0 ;  /* 0x00000000ff247431 */ /* 0x000fe400000001ff */
[----:B------:R-:W-:Y:S01]  /*4dd0*/  IMAD.SHL.U32 R6, R93, 0x2, RZ ;  /* 0x000000025d067824 */ /* 0x000fe200078e00ff */
[----:B------:R-:W-:Y:S01]  /*4de0*/  UMOV UR44, 0x400 ;  /* 0x00000400002c7882 */ /* 0x000fe20000000000 */
[----:B------:R-:W2:Y:S01]  /*4df0*/  LDC.64 R82, c[0x0][0x8b0] ;  /* 0x00022c00ff527b82 */ /* 0x000ea20000000a00 */
[----:B------:R-:W-:Y:S01]  /*4e00*/  LOP3.LUT R5, R7, 0x180, RZ, 0xc0, !PT ;  /* 0x0000018007057812 */ /* 0x000fe200078ec0ff */
[----:B------:R-:W-:Y:S01]  /*4e10*/  IMAD.U32 R37, R93, 0x10000, RZ ;  /* 0x000100005d257824 */ /* 0x000fe200078e00ff */
[----:B------:R-:W-:Y:S01]  /*4e20*/  LOP3.LUT R4, R4, 0xc00, RZ, 0xc0, !PT ;  /* 0x00000c0004047812 */ /* 0x000fe200078ec0ff */
[----:B------:R-:W-:Y:S01]  /*4e30*/  IMAD.MOV.U32 R92, RZ, RZ, RZ ;  /* 0x000000ffff5c7224 */ /* 0x000fe200078e00ff */
[----:B------:R-:W-:Y:S01]  /*4e40*/  LOP3.LUT R6, R5, 0x20, R6, 0xf8, !PT ;  /* 0x0000002005067812 */ /* 0x000fe200078ef806 */
[----:B------:R-:W-:Y:S01]  /*4e50*/  IMAD.SHL.U32 R5, R93, 0x8, RZ ;  /* 0x000000085d057824 */ /* 0x000fe200078e00ff */
[----:B------:R-:W-:Y:S01]  /*4e60*/  LOP3.LUT R4, R4, 0x40, R7, 0xf8, !PT ;  /* 0x0000004004047812 */ /* 0x000fe200078ef807 */
[----:B------:R-:W3:Y:S01]  /*4e70*/  LDC.64 R80, c[0x0][0x8a8] ;  /* 0x00022a00ff507b82 */ /* 0x000ee20000000a00 */
[----:B------:R-:W-:Y:S01]  /*4e80*/  LOP3.LUT R37, R37, 0x600000, RZ, 0xc0, !PT ;  /* 0x0060000025257812 */ /* 0x000fe200078ec0ff */
[----:B------:R-:W-:Y:S01]  /*4e90*/  IMAD.MOV.U32 R87, RZ, RZ, RZ ;  /* 0x000000ffff577224 */ /* 0x000fe200078e00ff */
[----:B------:R-:W-:-:S02]  /*4ea0*/  LOP3.LUT R5, R6, 0x30, R5, 0x78, !PT ;  /* 0x0000003006057812 */ /* 0x000fc400078e7805 */
[----:B------:R-:W-:Y:S02]  /*4eb0*/  CS2R R90, SRZ ;  /* 0x00000000005a7805 */ /* 0x000fe4000001ff00 */
[----:B------:R-:W-:Y:S01]  /*4ec0*/  LOP3.LUT R4, R4, 0x200, R7, 0xf8, !PT ;  /* 0x0000020004047812 */ /* 0x000fe200078ef807 */
[----:B------:R-:W-:Y:S01]  /*4ed0*/  IMAD.MOV.U32 R89, RZ, RZ, RZ ;  /* 0x000000ffff597224 */ /* 0x000fe200078e00ff */
[----:B------:R-:W-:Y:S01]  /*4ee0*/  LOP3.LUT R93, R93, 0x2, RZ, 0xc0, !PT ;  /* 0x000000025d5d7812 */ /* 0x000fe200078ec0ff */
[----:B-1----:R-:W-:Y:S01]  /*4ef0*/  ULEA UR44, UR4, UR44, 0x18 ;  /* 0x0000002c042c7291 */ /* 0x002fe2000f8ec0ff */
[----:B------:R-:W-:Y:S01]  /*4f00*/  LOP3.LUT R71, R4, R5, RZ, 0xfc, !PT ;  /* 0x0000000504477212 */ /* 0x000fe200078efcff */
[----:B------:R-:W1:Y:S01]  /*4f10*/  LDCU UR57, c[0x0][0x370] ;  /* 0x00006e00ff3977ac */ /* 0x000e620008000800 */
[----:B------:R-:W-:Y:S01]  /*4f20*/  IADD3 R88, PT, PT, -R93, RZ, RZ ;  /* 0x000000ff5d587210 */ /* 0x000fe20007ffe1ff */
[----:B------:R-:W-:Y:S01]  /*4f30*/  UIADD3 UR4, UPT, UPT, UR44, 0x2200, URZ ;  /* 0x000022002c047890 */ /* 0x000fe2000fffe0ff */
[----:B------:R-:W4:Y:S04]  /*4f40*/  LDCU UR43, c[0x0][0xb0c] ;  /* 0x00016180ff2b77ac */ /* 0x000f280008000800 */
[----:B------:R-:W1:Y:S01]  /*4f50*/  LDS R0, [UR44+0x120] ;  /* 0x0001202cff007984 */ /* 0x000e620008000800 */
[----:B------:R-:W-:Y:S01]  /*4f60*/  IMAD.U32 R94, RZ, RZ, UR4 ;  /* 0x00000004ff5e7e24 */ /* 0x000fe2000f8e00ff */
[----:B------:R-:W1:Y:S01]  /*4f70*/  LDCU UR39, c[0x0][0xb30] ;  /* 0x00016600ff2777ac */ /* 0x000e620008000800 */
[----:B------:R-:W1:Y:S01]  /*4f80*/  LDCU.64 UR46, c[0x0][0x888] ;  /* 0x00011100ff2e77ac */ /* 0x000e620008000a00 */
[----:B------:R-:W1:Y:S01]  /*4f90*/  LDCU.64 UR40, c[0x0][0xb28] ;  /* 0x00016500ff2877ac */ /* 0x000e620008000a00 */
[----:B------:R-:W1:Y:S01]  /*4fa0*/  LDCU.64 UR60, c[0x0][0x890] ;  /* 0x00011200ff3c77ac */ /* 0x000e620008000a00 */
[----:B------:R-:W1:Y:S01]  /*4fb0*/  LDCU.128 UR52, c[0x0][0xb10] ;  /* 0x00016200ff3477ac */ /* 0x000e620008000c00 */
[----:B------:R-:W1:Y:S01]  /*4fc0*/  LDCU UR56, c[0x0][0x374] ;  /* 0x00006e80ff3877ac */ /* 0x000e620008000800 */
[----:B------:R-:W-:Y:S01]  /*4fd0*/  UIADD3 UR63, UPT, UPT, UR44, 0x200, URZ ;  /* 0x000002002c3f7890 */ /* 0x000fe2000fffe0ff */
[----:B-1234-:R-:W-:-:S11]  /*4fe0*/  IMAD.IADD R37, R0, 0x1, R37 ;  /* 0x0000000100257824 */ /* 0x01efd600078e0225 */
.L_x_111:
[----:B------:R-:W-:Y:S02]  /*4ff0*/  LEA R3, R87, UR44, 0x3 ;  /* 0x0000002c57037c11 */ /* 0x000fe4000f8e18ff */
[----:B------:R-:W-:Y:S02]  /*5000*/  SHF.L.U32 R0, R91, 0x1f, RZ ;  /* 0x0000001f5b007819 */ /* 0x000fe400000006ff */
[----:B------:R-:W-:Y:S02]  /*5010*/  LEA R5, R87, UR44, 0x4 ;  /* 0x0000002c57057c11 */ /* 0x000fe4000f8e20ff */
[----:B-1----:R-:W1:Y:S02]  /*5020*/  SYNCS.PHASECHK.TRANS64.TRYWAIT P0, [R3+URZ+0x70], R0 ;  /* 0x00007000030075a7 */ /* 0x002e6400080011ff */
[----:B-1----:R-:W-:Y:S05]  /*5030*/  @!P0 BRA `(.L_x_86) ;  /* 0x0000003000688947 */ /* 0x002fea0003800000 */
.L_x_147:
        /* <DEDUP_REMOVED lines=11> */
[----:B------:R-:W-:Y:S01]  /*50f0*/  PLOP3.LUT P0, PT, PT, PT, UP1, 0x80, 0x8 ;  /* 0x000000000008781c */ /* 0x000fe20003f0f018 */
[----:B------:R-:W-:Y:S11]  /*5100*/  UP2UR UR45, UPR, URZ, 0x2 ;  /* 0x00000002ff2d7883 */ /* 0x000ff60008000000 */
[----:B------:R-:W-:Y:S01]  /*5110*/  @!UPT UIADD3 URZ, UPT, UPT, URZ, URZ, URZ ;  /* 0x000000fffffff290 */ /* 0x000fe2000fffe0ff */
[----:B-1----:R-:W-:Y:S02]  /*5120*/  @P0 SHF.R.U32.HI R0, RZ, 0x10, R5 ;  /* 0x00000010ff000819 */ /* 0x002fe40000011605 */
        /* <DEDUP_REMOVED lines=12> */
[----:B------:R-:W2:Y:S01]  /*51f0*/  LDCU UR12, c[0x0][0xb20] ;  /* 0x00016400ff0c77ac */ /* 0x000ea20008000800 */
[----:B------:R-:W-:Y:S02]  /*5200*/  UIMAD.WIDE.U32 UR4, UR56, UR55, URZ ;  /* 0x00000037380472a5 */ /* 0x000fe4000f8e00ff */
[----:B------:R-:W-:Y:S02]  /*5210*/  UIMAD.WIDE.U32 UR6, UR57, UR52, URZ ;  /* 0x00000034390672a5 */ /* 0x000fe4000f8e00ff */
[----:B------:R-:W-:Y:S02]  /*5220*/  UISETP.NE.AND UP0, UPT, UR54, 0x1, UPT ;  /* 0x000000013600788c */ /* 0x000fe4000bf05270 */
[----:B------:R-:W-:Y:S02]  /*5230*/  UIMAD.WIDE.U32 UR8, UR37, UR55, URZ ;  /* 0x00000037250872a5 */ /* 0x000fe4000f8e00ff */
[----:B------:R-:W-:Y:S02]  /*5240*/  UIMAD.WIDE.U32 UR10, UR38, UR52, URZ ;  /* 0x00000034260a72a5 */ /* 0x000fe4000f8e00ff */
[----:B------:R-:W-:Y:S02]  /*5250*/  UISETP.NE.AND UP1, UPT, UR43, 0x1, UPT ;  /* 0x000000012b00788c */ /* 0x000fe4000bf25270 */
[----:B------:R-:W-:Y:S01]  /*5260*/  UISETP.NE.AND UP2, UPT, UR42, 0x1, UPT ;  /* 0x000000012a00788c */ /* 0x000fe2000bf45270 */
[----:B------:R-:W-:Y:S02]  /*5270*/  UMOV UR4, UR5 ;  /* 0x0000000500047c82 */ /* 0x000fe40008000000 */
[----:B--2---:R-:W-:Y:S03]  /*5280*/  USHF.R.U32.HI UR5, URZ, UR12, UR4 ;  /* 0x0000000cff057299 */ /* 0x004fe60008011604 */
[----:B------:R-:W-:Y:S02]  /*5290*/  UMOV UR4, UR7 ;  /* 0x0000000700047c82 */ /* 0x000fe40008000000 */
[----:B------:R-:W-:Y:S02]  /*52a0*/  USHF.R.U32.HI UR7, URZ, UR53, UR4 ;  /* 0x00000035ff077299 */ /* 0x000fe40008011604 */
[----:B------:R-:W-:Y:S02]  /*52b0*/  USEL UR4, UR56, UR5, !UP0 ;  /* 0x0000000538047287 */ /* 0x000fe4000c000000 */
[----:B------:R-:W-:Y:S01]  /*52c0*/  USEL UR7, UR57, UR7, !UP1 ;  /* 0x0000000739077287 */ /* 0x000fe2000c800000 */
[----:B------:R-:W-:Y:S01]  /*52d0*/  UMOV UR5, UR9 ;  /* 0x0000000900057c82 */ /* 0x000fe20008000000 */
[----:B------:R-:W-:Y:S02]  /*52e0*/  UIMAD.WIDE.U32 UR8, UR4, UR40, URZ ;  /* 0x00000028040872a5 */ /* 0x000fe4000f8e00ff */
[----:B------:R-:W-:Y:S03]  /*52f0*/  USHF.R.U32.HI UR6, URZ, UR12, UR5 ;  /* 0x0000000cff067299 */ /* 0x000fe60008011605 */
[----:B------:R-:W-:Y:S01]  /*5300*/  UMOV UR5, UR11 ;  /* 0x0000000b00057c82 */ /* 0x000fe20008000000 */
[----:B------:R-:W-:Y:S02]  /*5310*/  UIMAD.WIDE.U32 UR10, UR7, UR40, URZ ;  /* 0x00000028070a72a5 */ /* 0x000fe4000f8e00ff */
[----:B------:R-:W-:Y:S02]  /*5320*/  USHF.R.U32.HI UR12, URZ, UR53, UR5 ;  /* 0x00000035ff0c7299 */ /* 0x000fe40008011605 */
[----:B------:R-:W-:Y:S01]  /*5330*/  USEL UR6, UR37, UR6, !UP0 ;  /* 0x0000000625067287 */ /* 0x000fe2000c000000 */
[----:B------:R-:W-:Y:S02]  /*5340*/  UMOV UR5, UR9 ;  /* 0x0000000900057c82 */ /* 0x000fe40008000000 */
[----:B------:R-:W-:Y:S01]  /*5350*/  UMOV UR10, UR11 ;  /* 0x0000000b000a7c82 */ /* 0x000fe20008000000 */
[----:B------:R-:W-:Y:S02]  /*5360*/  @UP2 USHF.R.U32.HI UR4, URZ, UR41, UR5 ;  /* 0x00000029ff042299 */ /* 0x000fe40008011605 */
[----:B------:R-:W-:Y:S02]  /*5370*/  @UP2 USHF.R.U32.HI UR7, URZ, UR41, UR10 ;  /* 0x00000029ff072299 */ /* 0x000fe4000801160a */
[----:B------:R-:W-:Y:S02]  /*5380*/  UIMAD UR4, UR42, UR4, URZ ;  /* 0x000000042a0472a4 */ /* 0x000fe4000f8e02ff */
[----:B------:R-:W-:Y:S02]  /*5390*/  UIMAD.WIDE.U32 UR10, UR6, UR40, URZ ;  /* 0x00000028060a72a5 */ /* 0x000fe4000f8e00ff */
[----:B------:R-:W-:Y:S02]  /*53a0*/  USEL UR5, UR38, UR12, !UP1 ;  /* 0x0000000c26057287 */ /* 0x000fe4000c800000 */
[----:B------:R-:W-:Y:S02]  /*53b0*/  UIMAD UR8, UR42, UR7, URZ ;  /* 0x000000072a0872a4 */ /* 0x000fe4000f8e02ff */
[----:B------:R-:W-:Y:S03]  /*53c0*/  UISETP.GE.AND UP0, UPT, UR6, UR4, UPT ;  /* 0x000000040600728c */ /* 0x000fe6000bf06270 */
[----:B------:R-:W-:Y:S01]  /*53d0*/  UMOV UR4, UR11 ;  /* 0x0000000b00047c82 */ /* 0x000fe20008000000 */
[----:B------:R-:W-:Y:S02]  /*53e0*/  UISETP.GE.OR UP0, UPT, UR5, UR8, UP0 ;  /* 0x000000080500728c */ /* 0x000fe40008706670 */
[----:B------:R-:W-:Y:S02]  /*53f0*/  USHF.R.U32.HI UR4, URZ, UR41, UR4 ;  /* 0x00000029ff047299 */ /* 0x000fe40008011604 */
[----:B------:R-:W-:Y:S02]  /*5400*/  UIMAD.WIDE.U32 UR8, UR5, UR40, URZ ;  /* 0x00000028050872a5 */ /* 0x000fe4000f8e00ff */
[----:B------:R-:W-:Y:S02]  /*5410*/  USEL UR11, UR6, UR4, !UP2 ;  /* 0x00000004060b7287 */ /* 0x000fe4000d000000 */
[----:B------:R-:W-:Y:S02]  /*5420*/  UIADD3 UR8, UPT, UPT, -UR5, URZ, URZ ;  /* 0x000000ff05087290 */ /* 0x000fe4000fffe1ff */
[----:B------:R-:W-:Y:S01]  /*5430*/  UIADD3 UR10, UPT, UPT, -UR11, URZ, URZ ;  /* 0x000000ff0b0a7290 */ /* 0x000fe2000fffe1ff */
[----:B------:R-:W-:Y:S01]  /*5440*/  @!UP0 UMOV UR4, UR9 ;  /* 0x0000000900048c82 */ /* 0x000fe20008000000 */
[----:B------:R-:W-:Y:S02]  /*5450*/  UIADD3 UR9, UPT, UPT, -UR6, URZ, URZ ;  /* 0x000000ff06097290 */ /* 0x000fe4000fffe1ff */
[----:B------:R-:W-:Y:S02]  /*5460*/  @!UP0 USHF.R.U32.HI UR4, URZ, UR41, UR4 ;  /* 0x00000029ff048299 */ /* 0x000fe40008011604 */
[----:B------:R-:W-:Y:S02]  /*5470*/  UIMAD UR10, UR42, UR10, UR6 ;  /* 0x0000000a2a0a72a4 */ /* 0x000fe4000f8e0206 */
[----:B------:R-:W-:Y:S04]  /*5480*/  @!UP0 USEL UR4, UR5, UR4, !UP2 ;  /* 0x0000000405048287 */ /* 0x000fe8000d000000 */
[----:B------:R-:W-:Y:S02]  /*5490*/  @!UP0 UIMAD UR10, UR7, UR10, UR4 ;  /* 0x0000000a070a82a4 */ /* 0x000fe4000f8e0204 */
[----:B------:R-:W-:Y:S02]  /*54a0*/  @!UP0 UIADD3 UR11, UPT, UPT, UR11, -UR4, URZ ;  /* 0x800000040b0b8290 */ /* 0x000fe4000fffe0ff */
[----:B------:R-:W-:Y:S02]  /*54b0*/  UIMAD UR7, UR43, UR8, UR38 ;  /* 0x000000082b0772a4 */ /* 0x000fe4000f8e0226 */
[----:B------:R-:W-:Y:S02]  /*54c0*/  @!UP0 UIMAD UR6, UR11, UR42, UR5 ;  /* 0x0000002a0b0682a4 */ /* 0x000fe4000f8e0205 */
[----:B------:R-:W-:Y:S01]  /*54d0*/  UIMAD UR4, UR54, UR9, UR37 ;  /* 0x00000009360472a4 */ /* 0x000fe2000f8e0225 */
[----:B------:R-:W-:Y:S02]  /*54e0*/  @!UP0 UMOV UR5, UR10 ;  /* 0x0000000a00058c82 */ /* 0x000fe40008000000 */
[----:B------:R-:W-:Y:S02]  /*54f0*/  UIMAD UR38, UR5, UR43, UR7 ;  /* 0x0000002b052672a4 */ /* 0x000fe4000f8e0207 */
[----:B------:R-:W-:Y:S11]  /*5500*/  UIMAD UR37, UR6, UR54, UR4 ;  /* 0x00000036062572a4 */ /* 0x000ff6000f8e0204 */
[----:B------:R-:W-:Y:S01]  /*5510*/  @!UPT UIADD3 URZ, UPT, UPT, URZ, URZ, URZ ;  /* 0x000000fffffff290 */ /* 0x000fe2000fffe0ff */
.L_x_87:
[----:B------:R-:W-:Y:S01]  /*5520*/  UISETP.NE.AND UP0, UPT, UR39, 0x1, UPT ;  /* 0x000000012700788c */ /* 0x000fe2000bf05270 */
[----:B------:R-:W-:Y:S01]  /*5530*/  IADD3 R87, PT, PT, R87, 0x1, RZ ;  /* 0x0000000157577810 */ /* 0x000fe20007ffe0ff */
[----:B------:R-:W-:Y:S02]  /*5540*/  USHF.L.U32 UR50, UR16, 0x6, URZ ;  /* 0x0000000610327899 */ /* 0x000fe400080006ff */
[----:B------:R-:W-:Y:S07]  /*5550*/  USHF.L.U32 UR49, UR20, 0x7, URZ ;  /* 0x0000000714317899 */ /* 0x000fee00080006ff */
[----:B------:R-:W2:Y:S01]  /*5560*/  @!UP0 LDCU.128 UR12, c[0x0][0xb10] ;  /* 0x00016200ff0c87ac */ /* 0x000ea20008000c00 */
[----:B------:R-:W3:Y:S01]  /*5570*/  @!UP0 LDCU UR5, c[0x0][0xb0c] ;  /* 0x00016180ff0587ac */ /* 0x000ee20008000800 */
[----:B------:R-:W4:Y:S01]  /*5580*/  @!UP0 LDCU UR10, c[0x0][0xb20] ;  /* 0x00016400ff0a87ac */ /* 0x000f220008000800 */
[----:B--2---:R-:W-:Y:S02]  /*5590*/  UIMAD.WIDE.U32 UR8, UR38, UR12, URZ ;  /* 0x0000000c260872a5 */ /* 0x004fe4000f8e00ff */
[----:B------:R-:W-:Y:S02]  /*55a0*/  UIMAD.WIDE.U32 UR6, UR37, UR15, URZ ;  /* 0x0000000f250672a5 */ /* 0x000fe4000f8e00ff */
[----:B------:R-:W-:Y:S03]  /*55b0*/  @!UP0 UISETP.NE.AND UP1, UPT, UR14, 0x1, UPT ;  /* 0x000000010e00888c */ /* 0x000fe6000bf25270 */
[----:B------:R-:W-:Y:S01]  /*55c0*/  @!UP0 UMOV UR4, UR9 ;  /* 0x0000000900048c82 */ /* 0x000fe20008000000 */
[----:B---3--:R-:W-:Y:S02]  /*55d0*/  @!UP0 UISETP.NE.AND UP2, UPT, UR5, 0x1, UPT ;  /* 0x000000010500888c */ /* 0x008fe4000bf45270 */
[----:B------:R-:W-:Y:S01]  /*55e0*/  @!UP0 USHF.R.U32.HI UR4, URZ, UR13, UR4 ;  /* 0x0000000dff048299 */ /* 0x000fe20008011604 */
[----:B------:R-:W-:Y:S02]  /*55f0*/  @!UP0 UMOV UR6, UR7 ;  /* 0x0000000700068c82 */ /* 0x000fe40008000000 */
[----:B----4-:R-:W-:Y:S02]  /*5600*/  @!UP0 USHF.R.U32.HI UR6, URZ, UR10, UR6 ;  /* 0x0000000aff068299 */ /* 0x010fe40008011606 */
[----:B------:R-:W-:Y:S02]  /*5610*/  @!UP0 USEL UR7, UR38, UR4, !UP2 ;  /* 0x0000000426078287 */ /* 0x000fe4000d000000 */
[----:B------:R-:W-:Y:S04]  /*5620*/  @!UP0 USEL UR6, UR37, UR6, !UP1 ;  /* 0x0000000625068287 */ /* 0x000fe8000c800000 */
[----:B------:R-:W-:Y:S02]  /*5630*/  @!UP0 UIADD3 UR4, UPT, UPT, -UR7, UR6, URZ ;  /* 0x0000000607048290 */ /* 0x000fe4000fffe1ff */
[----:B------:R-:W-:Y:S02]  /*5640*/  @!UP0 UIADD3 UR6, UPT, UPT, UR7, -UR6, URZ ;  /* 0x8000000607068290 */ /* 0x000fe4000fffe0ff */
[----:B------:R-:W-:Y:S02]  /*5650*/  @!UP0 UIMAD UR38, UR4, UR5, UR38 ;  /* 0x00000005042682a4 */ /* 0x000fe4000f8e0226 */
[----:B------:R-:W-:Y:S02]  /*5660*/  @!UP0 UIMAD UR37, UR6, UR14, UR37 ;  /* 0x0000000e062582a4 */ /* 0x000fe4000f8e0225 */
[----:B------:R-:W-:Y:S09]  /*5670*/  ULOP3.LUT UP0, URZ, UR63, 0x1b0, URZ, 0xc0, !UPT ;  /* 0x000001b03fff7892 */ /* 0x000ff2000f80c0ff */
[----:B------:R-:W-:Y:S05]  /*5680*/  BRA.U !UP0, `(.L_x_88) ;  /* 0x0000000108407547 */ /* 0x000fea000b800000 */
[----:B------:R-:W2:Y:S01]  /*5690*/  LDCU.64 UR8, c[0x4][0x80] ;  /* 0x01001000ff0877ac */ /* 0x000ea20008000a00 */
[----:B------:R-:W-:Y:S01]  /*56a0*/  MOV R3, 0x0 ;  /* 0x0000000000037802 */ /* 0x000fe20000000f00 */
[----:B------:R-:W-:Y:S02]  /*56b0*/  HFMA2 R12, -RZ, RZ, 0, 5.9604644775390625e-08 ;  /* 0x00000001ff0c7431 */ /* 0x000fe400000001ff */
[----:B------:R-:W-:Y:S02]  /*56c0*/  IMAD.MOV.U32 R8, RZ, RZ, 0x70 ;  /* 0x00000070ff087424 */ /* 0x000fe400078e00ff */
[----:B------:R-:W-:Y:S01]  /*56d0*/  IMAD.MOV.U32 R13, RZ, RZ, RZ ;  /* 0x000000ffff0d7224 */ /* 0x000fe200078e00ff */
[----:B------:R-:W3:Y:S01]  /*56e0*/  LDCU.64 UR6, c[0x4][0x88] ;  /* 0x01001100ff0677ac */ /* 0x000ee20008000a00 */
[----:B------:R-:W4:Y:S01]  /*56f0*/  LDC.64 R2, c[0x4][R3] ;  /* 0x0100000003027b82 */ /* 0x000f220000000a00 */
[----:B------:R-:W1:Y:S01]  /*5700*/  LDCU.64 UR4, c[0x4][0x8] ;  /* 0x01000100ff0477ac */ /* 0x000e620008000a00 */
[----:B--2---:R-:W-:Y:S01]  /*5710*/  MOV R5, UR9 ;  /* 0x0000000900057c02 */ /* 0x004fe20008000f00 */
[----:B------:R-:W-:Y:S01]  /*5720*/  IMAD.U32 R4, RZ, RZ, UR8 ;  /* 0x00000008ff047e24 */ /* 0x000fe2000f8e00ff */
[----:B---3--:R-:W-:Y:S01]  /*5730*/  MOV R7, UR7 ;  /* 0x0000000700077c02 */ /* 0x008fe20008000f00 */
[----:B------:R-:W-:Y:S01]  /*5740*/  IMAD.U32 R6, RZ, RZ, UR6 ;  /* 0x00000006ff067e24 */ /* 0x000fe2000f8e00ff */
[----:B-1----:R-:W-:Y:S01]  /*5750*/  MOV R11, UR5 ;  /* 0x00000005000b7c02 */ /* 0x002fe20008000f00 */
[----:B------:R-:W-:Y:S02]  /*5760*/  IMAD.U32 R10, RZ, RZ, UR4 ;  /* 0x00000004ff0a7e24 */ /* 0x000fe4000f8e00ff */
[----:B------:R-:W-:Y:S07]  /*5770*/  LEPC R20, `(.L_x_88) ;  /* 0x000000001014794e */ /* 0x000fee0000000000 */
[----:B----45:R-:W-:Y:S05]  /*5780*/  CALL.ABS.NOINC R2 ;  /* 0x0000000002007343 */ /* 0x030fea0003c00000 */
.L_x_88:
[----:B------:R-:W-:Y:S01]  /*5790*/  LOP3.LUT P0, RZ, R94, 0x1b0, RZ, 0xc0, !PT ;  /* 0x000001b05eff7812 */ /* 0x000fe2000780c0ff */
[----:B------:R-:W-:Y:S11]  /*57a0*/  BSSY.RECONVERGENT B6, `(.L_x_89) ;  /* 0x0000013000067945 */ /* 0x000ff60003800200 */
[----:B------:R-:W-:Y:S01]  /*57b0*/  @!UPT UIADD3 URZ, UPT, UPT, URZ, URZ, URZ ;  /* 0x000000fffffff290 */ /* 0x000fe2000fffe0ff */
[----:B------:R-:W-:Y:S05]  /*57c0*/  @!P0 BRA `(.L_x_90) ;  /* 0x0000000000408947 */ /* 0x000fea0003800000 */
        /* <DEDUP_REMOVED lines=16> */
.L_x_90:
[----:B------:R-:W-:Y:S05]  /*58d0*/  BSYNC.RECONVERGENT B6 ;  /* 0x0000000000067941 */ /* 0x000fea0003800200 */
.L_x_89:
[----:B------:R-:W-:Y:S01]  /*58e0*/  R2UR UR4, R86 ;  /* 0x00000000560472ca */ /* 0x000fe200000e0000 */
[----:B------:R-:W-:Y:S01]  /*58f0*/  UISETP.NE.U32.AND UP0, UPT, UR60, URZ, UPT ;  /* 0x000000ff3c00728c */ /* 0x000fe2000bf05070 */
[----:B------:R-:W-:Y:S02]  /*5900*/  ISETP.NE.U32.AND P4, PT, R82, RZ, PT ;  /* 0x000000ff5200720c */ /* 0x000fe40003f85070 */
[----:B------:R-:W-:Y:S01]  /*5910*/  ISETP.NE.U32.AND P2, PT, RZ, UR46, PT ;  /* 0x0000002eff007c0c */ /* 0x000fe2000bf45070 */
[----:B------:R-:W-:Y:S01]  /*5920*/  UISETP.NE.AND.EX UP1, UPT, UR61, URZ, UPT, UP0 ;  /* 0x000000ff3d00728c */ /* 0x000fe2000bf25300 */
[----:B------:R-:W-:Y:S01]  /*5930*/  ISETP.NE.AND.EX P4, PT, R83, RZ, PT, P4 ;  /* 0x000000ff5300720c */ /* 0x000fe20003f85340 */
[----:B------:R-:W-:Y:S01]  /*5940*/  UPLOP3.LUT UP0, UPT, UPT, UPT, UPT, 0x40, 0x4 ;  /* 0x000000000004789c */ /* 0x000fe20003f0e870 */
[----:B------:R-:W-:Y:S05]  /*5950*/  ISETP.NE.AND.EX P2, PT, RZ, UR47, PT, P2 ;  /* 0x0000002fff007c0c */ /* 0x000fea000bf45320 */
[----:B------:R-:W-:Y:S06]  /*5960*/  UISETP.NE.AND UP2, UPT, UR4, URZ, UPT ;  /* 0x000000ff0400728c */ /* 0x000fec000bf45270 */
[----:B------:R-:W-:Y:S05]  /*5970*/  PLOP3.LUT P1, PT, PT, PT, UP2, 0x80, 0x8 ;  /* 0x000000000008781c */ /* 0x000fea0003f2f028 */
[----:B------:R-:W-:Y:S06]  /*5980*/  @UP2 UPLOP3.LUT UP0, UPT, UPT, UPT, UP1, 0x80, 0x8 ;  /* 0x000000000008289c */ /* 0x000fec0003f0f010 */
[----:B------:R-:W-:Y:S01]  /*5990*/  PLOP3.LUT P0, PT, PT, PT, UP0, 0x80, 0x8 ;  /* 0x000000000008781c */ /* 0x000fe20003f0f008 */
[----:B------:R-:W-:Y:S01]  /*59a0*/  @!UPT UIADD3 URZ, UPT, UPT, URZ, URZ, URZ ;  /* 0x000000fffffff290 */ /* 0x000fe2000fffe0ff */
[----:B------:R-:W-:Y:S11]  /*59b0*/  BRA.U !UP1, `(.L_x_91) ;  /* 0x00000001093c7547 */ /* 0x000ff6000b800000 */
[----:B------:R-:W-:Y:S01]  /*59c0*/  UISETP.NE.U32.AND UP0, UPT, UR46, URZ, UPT ;  /* 0x000000ff2e00728c */ /* 0x000fe2000bf05070 */
[----:B-1----:R-:W-:Y:S01]  /*59d0*/  HFMA2 R0, -RZ, RZ, 0, 5.9604644775390625e-08 ;  /* 0x00000001ff007431 */ /* 0x002fe200000001ff */
[----:B------:R-:W1:Y:S01]  /*59e0*/  LDCU.64 UR8, c[0x0][0x358] ;  /* 0x00006b00ff0877ac */ /* 0x000e620008000a00 */
[----:B------:R-:W-:Y:S01]  /*59f0*/  IMAD.MOV.U32 R84, RZ, RZ, 0x1 ;  /* 0x00000001ff547424 */ /* 0x000fe200078e00ff */
[----:B------:R-:W-:Y:S06]  /*5a00*/  UISETP.NE.AND.EX UP0, UPT, UR47, URZ, UPT, UP0 ;  /* 0x000000ff2f00728c */ /* 0x000fec000bf05300 */
[----:B------:R-:W-:Y:S05]  /*5a10*/  PLOP3.LUT P3, PT, PT, PT, UP0, 0x80, 0x8 ;  /* 0x000000000008781c */ /* 0x000fea0003f6f008 */
[----:B------:R-:W2:Y:S01]  /*5a20*/  @UP0 LDCU.64 UR4, c[0x0][0x888] ;  /* 0x00011100ff0407ac */ /* 0x000ea20008000a00 */
[----:B------:R-:W-:Y:S07]  /*5a30*/  @UP0 UIMAD UR6, UR36, UR60, URZ ;  /* 0x0000003c240602a4 */ /* 0x000fee000f8e02ff */
[----:B------:R-:W-:Y:S01]  /*5a40*/  @!P3 PRMT R84, R0, 0x7610, R84 ;  /* 0x000076100054b816 */ /* 0x000fe20000000054 */
[----:B--2---:R-:W-:Y:S06]  /*5a50*/  @UP0 UIMAD.WIDE UR4, UR6, 0x4, UR4 ;  /* 0x00000004060408a5 */ /* 0x004fec000f8e0204 */
[----:B------:R-:W-:Y:S01]  /*5a60*/  IMAD.U32 R2, RZ, RZ, UR4 ;  /* 0x00000004ff027e24 */ /* 0x000fe2000f8e00ff */
[----:B------:R-:W-:Y:S04]  /*5a70*/  MOV R3, UR5 ;  /* 0x0000000500037c02 */ /* 0x000fe80008000f00 */
[----:B------:R-:W2:Y:S01]  /*5a80*/  @!UP0 LDCU UR4, c[0x0][0x880] ;  /* 0x00011000ff0487ac */ /* 0x000ea20008000800 */
[----:B-1---5:R3:W5:Y:S02]  /*5a90*/  @P3 LDG.E R41, desc[UR8][R2.64] ;  /* 0x0000000802293981 */ /* 0x022764000c1e1900 */
[----:B--23--:R-:W-:Y:S02]  /*5aa0*/  @!P3 IMAD.U32 R41, RZ, RZ, UR4 ;  /* 0x00000004ff29be24 */ /* 0x00cfe4000f8e00ff */
.L_x_91:
[----:B------:R-:W-:Y:S05]  /*5ab0*/  @!P4 BRA `(.L_x_92) ;  /* 0x000000000024c947 */ /* 0x000fea0003800000 */
[----:B------:R-:W-:Y:S01]  /*5ac0*/  ISETP.NE.U32.AND P3, PT, R80, RZ, PT ;  /* 0x000000ff5000720c */ /* 0x000fe20003f65070 */
[----:B------:R-:W2:Y:S03]  /*5ad0*/  LDCU.64 UR4, c[0x0][0x358] ;  /* 0x00006b00ff0477ac */ /* 0x000ea60008000a00 */
[----:B------:R-:W-:Y:S11]  /*5ae0*/  ISETP.NE.AND.EX P3, PT, R81, RZ, PT, P3 ;  /* 0x000000ff5100720c */ /* 0x000ff60003f65330 */
[----:B------:R-:W-:Y:S02]  /*5af0*/  @!UPT UIADD3 URZ, UPT, UPT, URZ, URZ, URZ ;  /* 0x000000fffffff290 */ /* 0x000fe4000fffe0ff */
[----:B------:R-:W3:Y:S01]  /*5b00*/  @P3 LDC.64 R2, c[0x0][0x8a8] ;  /* 0x00022a00ff023b82 */ /* 0x000ee20000000a00 */
[----:B-1----:R-:W-:Y:S04]  /*5b10*/  @P3 IMAD R0, R82, UR36, RZ ;  /* 0x0000002452003c24 */ /* 0x002fe8000f8e02ff */
[----:B---3--:R-:W-:Y:S05]  /*5b20*/  @P3 IMAD.WIDE R2, R0, 0x4, R2 ;  /* 0x0000000400023825 */ /* 0x008fea00078e0202 */
[----:B--2--5:R2:W5:Y:S02]  /*5b30*/  @P3 LDG.E R38, desc[UR4][R2.64] ;  /* 0x0000000402263981 */ /* 0x024564000c1e1900 */
[----:B--2---:R-:W3:Y:S02]  /*5b40*/  @!P3 LDC R38, c[0x0][0x8a0] ;  /* 0x00022800ff26bb82 */ /* 0x004ee40000000800 */
.L_x_92:
[----:B-----5:R-:W-:Y:S01]  /*5b50*/  FSETP.NEU.AND P4, PT, R41, RZ, PT ;  /* 0x000000ff2900720b */ /* 0x020fe20003f8d000 */
[----:B------:R-:W-:Y:S01]  /*5b60*/  BSSY B1, `(.L_x_93) ;  /* 0x0000042000017945 */ /* 0x000fe20003800000 */
[----:B------:R-:W-:Y:S01]  /*5b70*/  SEL R5, RZ, 0xffffffff, P2 ;  /* 0xffffffffff057807 */ /* 0x000fe20001000000 */
[----:B------:R-:W-:Y:S01]  /*5b80*/  IMAD.MOV.U32 R102, RZ, RZ, 0x1 ;  /* 0x00000001ff667424 */ /* 0x000fe200078e00ff */
[----:B------:R-:W-:Y:S02]  /*5b90*/  LOP3.LUT P3, RZ, R84, 0xff, RZ, 0xc0, !PT ;  /* 0x000000ff54ff7812 */ /* 0x000fe4000786c0ff */
[----:B------:R-:W-:Y:S02]  /*5ba0*/  CS2R R78, SRZ ;  /* 0x00000000004e7805 */ /* 0x000fe4000001ff00 */
[----:B------:R-:W-:Y:S02]  /*5bb0*/  @P1 SEL R4, RZ, 0xffffffff, P4 ;  /* 0xffffffffff041807 */ /* 0x000fe40002000000 */
[----:B------:R-:W-:Y:S02]  /*5bc0*/  CS2R R76, SRZ ;  /* 0x00000000004c7805 */ /* 0x000fe4000001ff00 */
[----:B------:R-:W-:Y:S02]  /*5bd0*/  LEA R2, R90, UR44, 0x3 ;  /* 0x0000002c5a027c11 */ /* 0x000fe4000f8e18ff */
[----:B------:R-:W-:Y:S02]  /*5be0*/  CS2R R74, SRZ ;  /* 0x00000000004a7805 */ /* 0x000fe4000001ff00 */
[----:B------:R-:W-:Y:S02]  /*5bf0*/  @P0 SEL R4, R5, R4, !P3 ;  /* 0x0000000405040207 */ /* 0x000fe40005800000 */
[----:B------:R-:W-:Y:S02]  /*5c00*/  CS2R R72, SRZ ;  /* 0x0000000000487805 */ /* 0x000fe4000001ff00 */
[----:B------:R-:W-:Y:S02]  /*5c10*/  LEA R100, R36, UR44, 0x3 ;  /* 0x0000002c24647c11 */ /* 0x000fe4000f8e18ff */
[----:B------:R-:W-:Y:S02]  /*5c20*/  @P1 LOP3.LUT R4, R4, 0x1, RZ, 0xc0, !PT ;  /* 0x0000000104041812 */ /* 0x000fe400078ec0ff */
[----:B------:R-:W-:Y:S02]  /*5c30*/  SHF.L.U32 R3, R92, 0x1f, RZ ;  /* 0x0000001f5c037819 */ /* 0x000fe400000006ff */
[----:B------:R-:W-:Y:S02]  /*5c40*/  ISETP.NE.U32.OR P6, PT, R4, 0x1, !P1 ;  /* 0x000000010400780c */ /* 0x000fe40004fc5470 */
[----:B------:R-:W-:Y:S02]  /*5c50*/  PLOP3.LUT P2, PT, PT, PT, UP1, 0x80, 0x8 ;  /* 0x000000000008781c */ /* 0x000fe40003f4f018 */
[C---:B------:R-:W-:Y:S02]  /*5c60*/  LEA.HI R39, R36.reuse, R36, RZ, 0x1 ;  /* 0x0000002424277211 */ /* 0x040fe400078f08ff */
[----:B------:R-:W-:Y:S02]  /*5c70*/  SEL R4, RZ, 0xffffffff, P4 ;  /* 0xffffffffff047807 */ /* 0x000fe40002000000 */
[----:B------:R-:W-:Y:S01]  /*5c80*/  P2R R96, PR, RZ, 0x40 ;  /* 0x00000040ff607803 */ /* 0x000fe20000000000 */
[C---:B-1----:R-:W-:Y:S01]  /*5c90*/  IMAD.SHL.U32 R0, R39.reuse, 0x40, RZ ;  /* 0x0000004027007824 */ /* 0x042fe200078e00ff */
[----:B------:R-:W-:Y:S03]  /*5ca0*/  LOP3.LUT R39, R39, 0xffe, RZ, 0xc0, !PT ;  /* 0x00000ffe27277812 */ /* 0x000fe600078ec0ff */
[----:B------:R-:W-:Y:S02]  /*5cb0*/  @P6 SHF.L.U32 R7, R89, 0x1f, RZ ;  /* 0x0000001f59076819 */ /* 0x000fe400000006ff */
[----:B------:R-:W-:Y:S01]  /*5cc0*/  @P2 SEL R4, R5, R4, !P3 ;  /* 0x0000000405042207 */ /* 0x000fe20005800000 */
[----:B------:R-:W-:Y:S01]  /*5cd0*/  IMAD.IADD R39, R36, 0x1, -R39 ;  /* 0x0000000124277824 */ /* 0x000fe200078e0a27 */
[----:B------:R-:W1:Y:S01]  /*5ce0*/  @P6 SYNCS.PHASECHK.TRANS64.TRYWAIT P1, [R2+URZ+0x40], R7 ;  /* 0x00004007020065a7 */ /* 0x000e6200080211ff */
[----:B------:R-:W-:Y:S02]  /*5cf0*/  LOP3.LUT R0, R0, 0xffffff80, RZ, 0xc0, !PT ;  /* 0xffffff8000007812 */ /* 0x000fe400078ec0ff */
[----:B------:R-:W-:Y:S03]  /*5d00*/  LOP3.LUT R4, R4, 0x1, RZ, 0xc0, !PT ;  /* 0x0000000104047812 */ /* 0x000fe600078ec0ff */
[----:B------:R-:W-:Y:S01]  /*5d10*/  IMAD.IADD R0, R37, 0x1, R0 ;  /* 0x0000000125007824 */ /* 0x000fe200078e0200 */
[----:B------:R-:W-:Y:S03]  /*5d20*/  ISETP.NE.U32.AND P5, PT, R4, 0x1, PT ;  /* 0x000000010400780c */ /* 0x000fe60003fa5070 */
[----:B------:R-:W-:Y:S01]  /*5d30*/  IMAD R39, R39, 0x100000, R0 ;  /* 0x0010000027277824 */ /* 0x000fe200078e0200 */
[----:B------:R-:W-:Y:S01]  /*5d40*/  P2R R103, PR, RZ, 0x20 ;  /* 0x00000020ff677803 */ /* 0x000fe20000000000 */
[----:B------:R2:W4:Y:S01]  /*5d50*/  SYNCS.PHASECHK.TRANS64.TRYWAIT P0, [R100+URZ+0x90], R3 ;  /* 0x00009003640075a7 */ /* 0x00052200080011ff */
[----:B-1----:R-:W-:Y:S01]  /*5d60*/  @P6 SEL R102, RZ, 0x1, !P1 ;  /* 0x00000001ff666807 */ /* 0x002fe20004800000 */
[----:B--2---:R-:W-:Y:S06]  /*5d70*/  @!P6 BRA `(.L_x_94) ;  /* 0x000000000080e947 */ /* 0x004fec0003800000 */
[----:B------:R-:W-:Y:S01]  /*5d80*/  @P5 IMAD R6, R90, 0x1000, R71 ;  /* 0x000010005a065824 */ /* 0x000fe200078e0247 */
[----:B------:R-:W1:Y:S01]  /*5d90*/  S2R R0, SR_CgaCtaId ;  /* 0x0000000000007919 */ /* 0x000e620000008800 */
[----:B------:R-:W-:Y:S01]  /*5da0*/  ISETP.NE.AND P1, PT, R102, RZ, PT ;  /* 0x000000ff6600720c */ /* 0x000fe20003f25270 */
[----:B------:R-:W-:Y:S01]  /*5db0*/  BSSY B0, `(.L_x_95) ;  /* 0x000000b000007945 */ /* 0x000fe20003800000 */
[----:B------:R-:W-:Y:S01]  /*5dc0*/  @P5 VIADD R4, R6, UR44 ;  /* 0x0000002c06045c36 */ /* 0x000fe20008000000 */
[----:B------:R-:W-:Y:S02]  /*5dd0*/  CS2R R74, SRZ ;  /* 0x00000000004a7805 */ /* 0x000fe4000001ff00 */
[----:B------:R-:W-:Y:S02]  /*5de0*/  CS2R R72, SRZ ;  /* 0x0000000000487805 */ /* 0x000fe4000001ff00 */
[----:B------:R-:W-:Y:S01]  /*5df0*/  CS2R R78, SRZ ;  /* 0x00000000004e7805 */ /* 0x000fe2000001ff00 */
[----:B------:R-:W-:Y:S01]  /*5e00*/  @P5 IMAD R4, R93, -0x10, R4 ;  /* 0xfffffff05d045824 */ /* 0x000fe200078e0204 */
[----:B------:R-:W-:Y:S04]  /*5e10*/  CS2R R76, SRZ ;  /* 0x00000000004c7805 */ /* 0x000fe8000001ff00 */
[----:B------:R-:W-:Y:S05]  /*5e20*/  @P1 BRA `(.L_x_96) ;  /* 0x00000000000c1947 */ /* 0x000fea0003800000 */
[----:B------:R-:W-:Y:S04]  /*5e30*/  SHF.L.U32 R5, R89, 0x1f, RZ ;  /* 0x0000001f59057819 */ /* 0x000fe800000006ff */
[----:B------:R-:W2:Y:S02]  /*5e40*/  SYNCS.PHASECHK.TRANS64.TRYWAIT P1, [R2+URZ+0x40], R5 ;  /* 0x00004005020075a7 */ /* 0x000ea400080211ff */
[----:B--2---:R-:W-:Y:S05]  /*5e50*/  @!P1 BRA `(.L_x_97) ;  /* 0x0000002000f49947 */ /* 0x004fea0003800000 */
.L_x_96:
[----:B------:R-:W-:Y:S05]  /*5e60*/  BSYNC B0 ;  /* 0x0000000000007941 */ /* 0x000fea0003800000 */
.L_x_95:
[----:B------:R-:W-:Y:S01]  /*5e70*/  ISETP.NE.AND P1, PT, R103, RZ, PT ;  /* 0x000000ff6700720c */ /* 0x000fe20003f25270 */
[----:B--2---:R-:W-:Y:S02]  /*5e80*/  VIADD R5, R2, 0x50 ;  /* 0x0000005002057836 */ /* 0x004fe40000000000 */
[----:B------:R-:W-:Y:S03]  /*5e90*/  VIADD R90, R90, 0x1 ;  /* 0x000000015a5a7836 */ /* 0x000fe60000000000 */
[----:B-1----:R-:W-:Y:S07]  /*5ea0*/  PRMT R0, R0, 0x654, R5 ;  /* 0x0000065400007816 */ /* 0x002fee0000000005 */
[----:B------:R1:W2:Y:S04]  /*5eb0*/  @P1 LDS.128 R72, [R6+UR44+0x200] ;  /* 0x0002002c06481984 */ /* 0x0002a80008000c00 */
[----:B------:R1:W1:Y:S01]  /*5ec0*/  @P1 LDS.128 R76, [R4+0x210] ;  /* 0x00021000044c1984 */ /* 0x0002620000000c00 */
[C---:B------:R-:W-:Y:S01]  /*5ed0*/  ISETP.NE.AND P1, PT, R90.reuse, 0x2, PT ;  /* 0x000000025a00780c */ /* 0x040fe20003f25270 */
[----:B------:R-:W-:Y:S01]  /*5ee0*/  @!PT LDS RZ, [RZ] ;  /* 0x00000000fffff984 */ /* 0x000fe20000000800 */
[----:B------:R-:W-:Y:S01]  /*5ef0*/  @!PT LDS RZ, [RZ] ;  /* 0x00000000fffff984 */ /* 0x000fe20000000800 */
[----:B------:R-:W-:Y:S01]  /*5f00*/  @!PT LDS RZ, [RZ] ;  /* 0x00000000fffff984 */ /* 0x000fe20000000800 */
[----:B------:R-:W-:Y:S01]  /*5f10*/  @!PT LDS RZ, [RZ] ;  /* 0x00000000fffff984 */ /* 0x000fe20000000800 */
[----:B------:R5:W-:Y:S06]  /*5f20*/  MEMBAR.ALL.CTA ;  /* 0x0000000000007992 */ /* 0x000bec0000008000 */
[----:B-----5:R-:W5:Y:S01]  /*5f30*/  FENCE.VIEW.ASYNC.S ;  /* 0x00000000000073c6 */ /* 0x020f620000000000 */
[----:B------:R-:W-:Y:S01]  /*5f40*/  SEL R90, R90, RZ, P1 ;  /* 0x000000ff5a5a7207 */ /* 0x000fe20000800000 */
[----:B-----5:R5:W-:Y:S02]  /*5f50*/  SYNCS.ARRIVE.TRANS64.RED.A1T0 RZ, [R0+URZ], RZ ;  /* 0x000000ff00ff79a7 */ /* 0x020be400081004ff */
[----:B-----5:R-:W-:Y:S04]  /*5f60*/  SEL R0, RZ, 0x1, P1 ;  /* 0x00000001ff007807 */ /* 0x020fe80000800000 */
[----:B--2---:R-:W-:Y:S02]  /*5f70*/  LOP3.LUT R89, R89, R0, RZ, 0x3c, !PT ;  /* 0x0000000059597212 */ /* 0x004fe400078e3cff */
.L_x_94:
[----:B------:R-:W-:Y:S05]  /*5f80*/  BSYNC B1 ;  /* 0x0000000000017941 */ /* 0x000fea0003800000 */
.L_x_93:
[----:B------:R-:W-:Y:S04]  /*5f90*/  SHF.R.U32.HI R0, RZ, 0x15, R39 ;  /* 0x00000015ff007819 */ /* 0x000fe80000011627 */
[----:B------:R-:W-:Y:S01]  /*5fa0*/  LOP3.LUT P1, RZ, R0, 0x3, R85, 0x48, !PT ;  /* 0x0000000300ff7812 */ /* 0x000fe20007824855 */
[----:B------:R-:W-:Y:S01]  /*5fb0*/  @!UPT UIADD3 URZ, UPT, UPT, URZ, URZ, URZ ;  /* 0x000000fffffff290 */ /* 0x000fe2000fffe0ff */
[----:B----4-:R-:W-:Y:S11]  /*5fc0*/  @P0 BRA `(.L_x_98) ;  /* 0x0000000000080947 */ /* 0x010ff60003800000 */
[----:B------:R-:W2:Y:S02]  /*5fd0*/  SYNCS.PHASECHK.TRANS64.TRYWAIT P0, [R100+URZ+0x90], R3 ;  /* 0x00009003640075a7 */ /* 0x000ea400080011ff */
[----:B--2---:R-:W-:Y:S05]  /*5fe0*/  @!P0 BRA `(.L_x_99) ;  /* 0x0000002000a48947 */ /* 0x004fea0003800000 */
.L_x_98:
[----:B------:R-:W-:Y:S05]  /*5ff0*/  @!P1 BRA `(.L_x_100) ;  /* 0x0000000000409947 */ /* 0x000fea0003800000 */
[----:B------:R-:W4:Y:S01]  /*6000*/  LDCU.64 UR8, c[0x4][0x70] ;  /* 0x01000e00ff0877ac */ /* 0x000f220008000a00 */
[----:B--2---:R-:W-:Y:S01]  /*6010*/  MOV R3, 0x0 ;  /* 0x0000000000037802 */ /* 0x004fe20000000f00 */
[----:B------:R-:W-:Y:S02]  /*6020*/  HFMA2 R12, -RZ, RZ, 0, 5.9604644775390625e-08 ;  /* 0x00000001ff0c7431 */ /* 0x000fe400000001ff */
[----:B------:R-:W-:Y:S02]  /*6030*/  IMAD.MOV.U32 R8, RZ, RZ, 0x192 ;  /* 0x00000192ff087424 */ /* 0x000fe400078e00ff */
[----:B------:R-:W-:Y:S01]  /*6040*/  IMAD.MOV.U32 R13, RZ, RZ, RZ ;  /* 0x000000ffff0d7224 */ /* 0x000fe200078e00ff */
[----:B------:R-:W2:Y:S01]  /*6050*/  LDCU.64 UR6, c[0x4][0x78] ;  /* 0x01000f00ff0677ac */ /* 0x000ea20008000a00 */
[----:B------:R-:W3:Y:S01]  /*6060*/  LDC.64 R2, c[0x4][R3] ;  /* 0x0100000003027b82 */ /* 0x000ee20000000a00 */
[----:B------:R-:W5:Y:S01]  /*6070*/  LDCU.64 UR4, c[0x4][0x10] ;  /* 0x01000200ff0477ac */ /* 0x000f620008000a00 */
[----:B----4-:R-:W-:Y:S01]  /*6080*/  MOV R5, UR9 ;  /* 0x0000000900057c02 */ /* 0x010fe20008000f00 */
[----:B-1----:R-:W-:Y:S01]  /*6090*/  IMAD.U32 R4, RZ, RZ, UR8 ;  /* 0x00000008ff047e24 */ /* 0x002fe2000f8e00ff */
[----:B--2---:R-:W-:Y:S01]  /*60a0*/  MOV R7, UR7 ;  /* 0x0000000700077c02 */ /* 0x004fe20008000f00 */
[----:B------:R-:W-:Y:S01]  /*60b0*/  IMAD.U32 R6, RZ, RZ, UR6 ;  /* 0x00000006ff067e24 */ /* 0x000fe2000f8e00ff */
[----:B-----5:R-:W-:Y:S01]  /*60c0*/  MOV R11, UR5 ;  /* 0x00000005000b7c02 */ /* 0x020fe20008000f00 */
[----:B------:R-:W-:Y:S02]  /*60d0*/  IMAD.U32 R10, RZ, RZ, UR4 ;  /* 0x00000004ff0a7e24 */ /* 0x000fe4000f8e00ff */
[----:B------:R-:W-:Y:S07]  /*60e0*/  LEPC R20, `(.L_x_100) ;  /* 0x000000001014794e */ /* 0x000fee0000000000 */
[----:B---3--:R-:W-:Y:S05]  /*60f0*/  CALL.ABS.NOINC R2 ;  /* 0x0000000002007343 */ /* 0x008fea0003c00000 */
.L_x_100:
[-C--:B------:R-:W-:Y:S01]  /*6100*/  F2FP.F16.E5M2.UNPACK_B R42, R72.reuse ;  /* 0x00000048ff2a723e */ /* 0x080fe200020004ff */
[----:B------:R-:W-:Y:S05]  /*6110*/  WARPSYNC.ALL ;  /* 0x0000000000007948 */ /* 0x000fea0003800000 */
[----:B------:R-:W-:Y:S01]  /*6120*/  R2UR UR4, R39 ;  /* 0x00000000270472ca */ /* 0x000fe200000e0000 */
[--C-:B------:R-:W-:Y:S01]  /*6130*/  HADD2.F32 R40, -RZ, R42.reuse.H0_H0 ;  /* 0x2000002aff287230 */ /* 0x100fe20000004100 */
[----:B------:R-:W-:Y:S01]  /*6140*/  F2FP.F16.E5M2.UNPACK_B R43, R72.H1 ;  /* 0x00000048ff2b723e */ /* 0x000fe200030004ff */
[----:B------:R-:W-:Y:S01]  /*6150*/  HADD2.F32 R42, -RZ, R42.H1_H1 ;  /* 0x3000002aff2a7230 */ /* 0x000fe20000004100 */
[-C--:B------:R-:W-:Y:S01]  /*6160*/  F2FP.F16.E5M2.UNPACK_B R45, R73.reuse ;  /* 0x00000049ff2d723e */ /* 0x080fe200020004ff */
[----:B------:R-:W-:Y:S01]  /*6170*/  BSSY.RECONVERGENT B0, `(.L_x_101) ;  /* 0x0000099000007945 */ /* 0x000fe20003800200 */
[----:B------:R-:W-:Y:S01]  /*6180*/  F2FP.F16.E5M2.UNPACK_B R47, R73.H1 ;  /* 0x00000049ff2f723e */ /* 0x000fe200030004ff */
[--C-:B------:R-:W-:Y:S01]  /*6190*/  HADD2.F32 R44, -RZ, R43.reuse.H0_H0 ;  /* 0x2000002bff2c7230 */ /* 0x100fe20000004100 */
[-C--:B------:R-:W-:Y:S01]  /*61a0*/  F2FP.F16.E5M2.UNPACK_B R49, R74.reuse ;  /* 0x0000004aff31723e */ /* 0x080fe200020004ff */
[----:B------:R-:W-:Y:S01]  /*61b0*/  HADD2.F32 R46, -RZ, R43.H1_H1 ;  /* 0x3000002bff2e7230 */ /* 0x000fe20000004100 */
[----:B------:R-:W-:Y:S01]  /*61c0*/  F2FP.F16.E5M2.UNPACK_B R51, R74.H1 ;  /* 0x0000004aff33723e */ /* 0x000fe200030004ff */
[--C-:B------:R-:W-:Y:S01]  /*61d0*/  HADD2.F32 R43, -RZ, R45.reuse.H0_H0 ;  /* 0x2000002dff2b7230 */ /* 0x100fe20000004100 */
[-C--:B------:R-:W-:Y:S01]  /*61e0*/  F2FP.F16.E5M2.UNPACK_B R53, R75.reuse ;  /* 0x0000004bff35723e */ /* 0x080fe200020004ff */
[----:B-1----:R-:W-:Y:S01]  /*61f0*/  LDTM.16dp32bit_t0_t15.x32 R4, tmem[UR4] ;  /* 0x00000004000479ee */ /* 0x002fe20008a80000 */
[----:B------:R-:W3:Y:S01]  /*6200*/  LDTM.16dp32bit_t16_t31.x32 R4, tmem[UR4+0x20] ;  /* 0x00002004000479ee */ /* 0x000ee20008aa0000 */
[----:B------:R-:W-:Y:S01]  /*6210*/  ISETP.NE.AND P6, PT, R96, RZ, PT ;  /* 0x000000ff6000720c */ /* 0x000fe20003fc5270 */
[----:B------:R-:W-:Y:S01]  /*6220*/  HADD2.F32 R48, -RZ, R45.H1_H1 ;  /* 0x3000002dff307230 */ /* 0x000fe20000004100 */
[----:B------:R-:W-:Y:S01]  /*6230*/  IADD3 R109, PT, PT, R71, UR44, RZ ;  /* 0x0000002c476d7c10 */ /* 0x000fe2000fffe0ff */
[----:B------:R-:W-:Y:S01]  /*6240*/  HADD2.F32 R52, -RZ, R49.H1_H1 ;  /* 0x30000031ff347230 */ /* 0x000fe20000004100 */
[----:B------:R-:W-:Y:S01]  /*6250*/  SHF.L.U32 R108, R88, 0x4, RZ ;  /* 0x00000004586c7819 */ /* 0x000fe200000006ff */
[----:B------:R-:W-:Y:S01]  /*6260*/  HADD2.F32 R56, -RZ, R53.H1_H1 ;  /* 0x30000035ff387230 */ /* 0x000fe20000004100 */
[----:B------:R-:W-:Y:S01]  /*6270*/  F2FP.F16.E5M2.UNPACK_B R55, R75.H1 ;  /* 0x0000004bff37723e */ /* 0x000fe200030004ff */
[--C-:B------:R-:W-:Y:S01]  /*6280*/  HADD2.F32 R45, -RZ, R47.reuse.H0_H0 ;  /* 0x2000002fff2d7230 */ /* 0x100fe20000004100 */
[----:B------:R-:W-:Y:S01]  /*6290*/  IADD3 R101, PT, PT, R109, R108, RZ ;  /* 0x0000006c6d657210 */ /* 0x000fe20007ffe0ff */
[----:B------:R-:W-:Y:S01]  /*62a0*/  HADD2.F32 R50, -RZ, R47.H1_H1 ;  /* 0x3000002fff327230 */ /* 0x000fe20000004100 */
[-C--:B------:R-:W-:Y:S01]  /*62b0*/  F2FP.F16.E5M2.UNPACK_B R57, R76.reuse ;  /* 0x0000004cff39723e */ /* 0x080fe200020004ff */
[----:B------:R-:W-:Y:S01]  /*62c0*/  HADD2.F32 R47, -RZ, R49.H0_H0 ;  /* 0x20000031ff2f7230 */ /* 0x000fe20000004100 */
[----:B------:R-:W-:Y:S01]  /*62d0*/  F2FP.F16.E5M2.UNPACK_B R59, R76.H1 ;  /* 0x0000004cff3b723e */ /* 0x000fe200030004ff */
[----:B------:R-:W-:Y:S01]  /*62e0*/  HADD2.F32 R49, -RZ, R51.H0_H0 ;  /* 0x20000033ff317230 */ /* 0x000fe20000004100 */
[-C--:B------:R-:W-:Y:S01]  /*62f0*/  F2FP.F16.E5M2.UNPACK_B R61, R77.reuse ;  /* 0x0000004dff3d723e */ /* 0x080fe200020004ff */
[----:B------:R-:W-:Y:S01]  /*6300*/  HADD2.F32 R60, -RZ, R57.H1_H1 ;  /* 0x30000039ff3c7230 */ /* 0x000fe20000004100 */
[----:B------:R-:W-:Y:S01]  /*6310*/  F2FP.F16.E5M2.UNPACK_B R63, R77.H1 ;  /* 0x0000004dff3f723e */ /* 0x000fe200030004ff */
[----:B------:R-:W-:Y:S01]  /*6320*/  HADD2.F32 R54, -RZ, R51.H1_H1 ;  /* 0x30000033ff367230 */ /* 0x000fe20000004100 */
[-C--:B------:R-:W-:Y:S01]  /*6330*/  F2FP.F16.E5M2.UNPACK_B R65, R78.reuse ;  /* 0x0000004eff41723e */ /* 0x080fe200020004ff */
[----:B------:R-:W-:Y:S01]  /*6340*/  HADD2.F32 R51, -RZ, R53.H0_H0 ;  /* 0x20000035ff337230 */ /* 0x000fe20000004100 */
[----:B------:R-:W-:Y:S01]  /*6350*/  F2FP.F16.E5M2.UNPACK_B R67, R78.H1 ;  /* 0x0000004eff43723e */ /* 0x000fe200030004ff */
[----:B------:R-:W-:Y:S01]  /*6360*/  HADD2.F32 R64, -RZ, R61.H1_H1 ;  /* 0x3000003dff407230 */ /* 0x000fe20000004100 */
[----:B------:R-:W-:Y:S01]  /*6370*/  ISETP.NE.AND P0, PT, R95, RZ, PT ;  /* 0x000000ff5f00720c */ /* 0x000fe20003f05270 */
[C---:B---3--:R-:W-:Y:S01]  /*6380*/  FMUL R0, R38.reuse, R4 ;  /* 0x0000000426007220 */ /* 0x048fe20000400000 */
[C---:B------:R-:W-:Y:S01]  /*6390*/  FMUL R2, R38.reuse, R5 ;  /* 0x0000000526027220 */ /* 0x040fe20000400000 */
[C---:B------:R-:W-:Y:S01]  /*63a0*/  FMUL R4, R38.reuse, R8 ;  /* 0x0000000826047220 */ /* 0x040fe20000400000 */
[C---:B------:R-:W-:Y:S01]  /*63b0*/  FMUL R5, R38.reuse, R9 ;  /* 0x0000000926057220 */ /* 0x040fe20000400000 */
[C---:B------:R-:W-:Y:S01]  /*63c0*/  FFMA R0, R41.reuse, R40, R0 ;  /* 0x0000002829007223 */ /* 0x040fe20000000000 */
[C---:B------:R-:W-:Y:S01]  /*63d0*/  FFMA R2, R41.reuse, R42, R2 ;  /* 0x0000002a29027223 */ /* 0x040fe20000000002 */
[C---:B------:R-:W-:Y:S01]  /*63e0*/  FMUL R8, R38.reuse, R12 ;  /* 0x0000000c26087220 */ /* 0x040fe20000400000 */
[C---:B------:R-:W-:Y:S01]  /*63f0*/  FMUL R9, R38.reuse, R13 ;  /* 0x0000000d26097220 */ /* 0x040fe20000400000 */
[C---:B------:R-:W-:Y:S01]  /*6400*/  FMUL R12, R38.reuse, R16 ;  /* 0x00000010260c7220 */ /* 0x040fe20000400000 */
[C---:B------:R-:W-:Y:S01]  /*6410*/  FMUL R13, R38.reuse, R17 ;  /* 0x00000011260d7220 */ /* 0x040fe20000400000 */
[C---:B------:R-:W-:Y:S01]  /*6420*/  FMUL R16, R38.reuse, R20 ;  /* 0x0000001426107220 */ /* 0x040fe20000400000 */
[C---:B------:R-:W-:Y:S01]  /*6430*/  FMUL R17, R38.reuse, R21 ;  /* 0x0000001526117220 */ /* 0x040fe20000400000 */
[C---:B------:R-:W-:Y:S01]  /*6440*/  FMUL R20, R38.reuse, R24 ;  /* 0x0000001826147220 */ /* 0x040fe20000400000 */
[C---:B------:R-:W-:Y:S01]  /*6450*/  FMUL R21, R38.reuse, R25 ;  /* 0x0000001926157220 */ /* 0x040fe20000400000 */
[----:B------:R-:W-:Y:S02]  /*6460*/  HADD2.F32 R68, -RZ, R65.H1_H1 ;  /* 0x30000041ff447230 */ /* 0x000fe40000004100 */
[C---:B------:R-:W-:Y:S01]  /*6470*/  FMUL R24, R38.reuse, R28 ;  /* 0x0000001c26187220 */ /* 0x040fe20000400000 */
[C---:B------:R-:W-:Y:S01]  /*6480*/  FMUL R25, R38.reuse, R29 ;  /* 0x0000001d26197220 */ /* 0x040fe20000400000 */
[C---:B------:R-:W-:Y:S01]  /*6490*/  FMUL R28, R38.reuse, R32 ;  /* 0x00000020261c7220 */ /* 0x040fe20000400000 */
[C---:B------:R-:W-:Y:S01]  /*64a0*/  FMUL R29, R38.reuse, R33 ;  /* 0x00000021261d7220 */ /* 0x040fe20000400000 */
[C---:B--2---:R-:W-:Y:S01]  /*64b0*/  FMUL R3, R38.reuse, R6 ;  /* 0x0000000626037220 */ /* 0x044fe20000400000 */
[C---:B------:R-:W-:Y:S01]  /*64c0*/  FMUL R7, R38.reuse, R7 ;  /* 0x0000000726077220 */ /* 0x040fe20000400000 */
[C---:B------:R-:W-:Y:S01]  /*64d0*/  FMUL R6, R38.reuse, R10 ;  /* 0x0000000a26067220 */ /* 0x040fe20000400000 */
[C---:B------:R-:W-:Y:S01]  /*64e0*/  FMUL R11, R38.reuse, R11 ;  /* 0x0000000b260b7220 */ /* 0x040fe20000400000 */
[C---:B------:R-:W-:Y:S01]  /*64f0*/  FFMA R3, R41.reuse, R44, R3 ;  /* 0x0000002c29037223 */ /* 0x040fe20000000003 */
[C---:B------:R-:W-:Y:S01]  /*6500*/  FFMA R7, R41.reuse, R46, R7 ;  /* 0x0000002e29077223 */ /* 0x040fe20000000007 */
[C---:B------:R-:W-:Y:S01]  /*6510*/  FFMA R4, R41.reuse, R43, R4 ;  /* 0x0000002b29047223 */ /* 0x040fe20000000004 */
[----:B------:R-:W-:Y:S01]  /*6520*/  F2FP.F16.E5M2.UNPACK_B R40, R79 ;  /* 0x0000004fff28723e */ /* 0x000fe200020004ff */
[C---:B------:R-:W-:Y:S01]  /*6530*/  FFMA R5, R41.reuse, R48, R5 ;  /* 0x0000003029057223 */ /* 0x040fe20000000005 */
[C---:B------:R-:W-:Y:S01]  /*6540*/  FFMA R6, R41.reuse, R45, R6 ;  /* 0x0000002d29067223 */ /* 0x040fe20000000006 */
[----:B------:R-:W-:Y:S01]  /*6550*/  F2FP.F16.E5M2.UNPACK_B R42, R79.H1 ;  /* 0x0000004fff2a723e */ /* 0x000fe200030004ff */
[C---:B------:R-:W-:Y:S01]  /*6560*/  FFMA R11, R41.reuse, R50, R11 ;  /* 0x00000032290b7223 */ /* 0x040fe2000000000b */
[----:B------:R-:W-:Y:S01]  /*6570*/  FFMA R8, R41, R47, R8 ;  /* 0x0000002f29087223 */ /* 0x000fe20000000008 */
[----:B------:R-:W-:Y:S01]  /*6580*/  F2FP.SATFINITE.E5M2.F32.PACK_AB_MERGE_C R97, R7, R3, RZ ;  /* 0x000000030761723e */ /* 0x000fe200048060ff */
[C---:B------:R-:W-:Y:S01]  /*6590*/  FFMA R9, R41.reuse, R52, R9 ;  /* 0x0000003429097223 */ /* 0x040fe20000000009 */
[----:B------:R-:W-:Y:S01]  /*65a0*/  FMUL R10, R38, R14 ;  /* 0x0000000e260a7220 */ /* 0x000fe20000400000 */
[----:B------:R-:W-:Y:S01]  /*65b0*/  LEA R109, R90, UR44, 0x3 ;  /* 0x0000002c5a6d7c11 */ /* 0x000fe2000f8e18ff */
[----:B------:R-:W-:Y:S01]  /*65c0*/  FMUL R15, R38, R15 ;  /* 0x0000000f260f7220 */ /* 0x000fe20000400000 */
[--C-:B------:R-:W-:Y:S01]  /*65d0*/  HADD2.F32 R53, -RZ, R55.reuse.H0_H0 ;  /* 0x20000037ff357230 */ /* 0x100fe20000004100 */
[----:B------:R-:W-:Y:S01]  /*65e0*/  F2FP.SATFINITE.E5M2.F32.PACK_AB_MERGE_C R96, R2, R0, R97 ;  /* 0x000000000260723e */ /* 0x000fe20004806061 */
[----:B------:R-:W-:Y:S01]  /*65f0*/  FFMA R10, R41, R49, R10 ;  /* 0x00000031290a7223 */ /* 0x000fe2000000000a */
[----:B------:R-:W-:Y:S01]  /*6600*/  F2FP.SATFINITE.E5M2.F32.PACK_AB_MERGE_C R97, R11, R6, RZ ;  /* 0x000000060b61723e */ /* 0x000fe200048060ff */
[C---:B------:R-:W-:Y:S01]  /*6610*/  FFMA R15, R41.reuse, R54, R15 ;  /* 0x00000036290f7223 */ /* 0x040fe2000000000f */
[C---:B------:R-:W-:Y:S01]  /*6620*/  FFMA R12, R41.reuse, R51, R12 ;  /* 0x00000033290c7223 */ /* 0x040fe2000000000c */
[----:B------:R-:W-:Y:S01]  /*6630*/  FFMA R13, R41, R56, R13 ;  /* 0x00000038290d7223 */ /* 0x000fe2000000000d */
[----:B------:R-:W-:Y:S01]  /*6640*/  F2FP.SATFINITE.E5M2.F32.PACK_AB_MERGE_C R97, R5, R4, R97 ;  /* 0x000000040561723e */ /* 0x000fe20004806061 */
[----:B------:R-:W-:Y:S01]  /*6650*/  HADD2.F32 R58, -RZ, R55.H1_H1 ;  /* 0x30000037ff3a7230 */ /* 0x000fe20000004100 */
[----:B------:R-:W-:Y:S01]  /*6660*/  F2FP.SATFINITE.E5M2.F32.PACK_AB_MERGE_C R98, R15, R10, RZ ;  /* 0x0000000a0f62723e */ /* 0x000fe200048060ff */
[----:B------:R-:W-:Y:S02]  /*6670*/  HADD2.F32 R55, -RZ, R57.H0_H0 ;  /* 0x20000039ff377230 */ /* 0x000fe40000004100 */
[C---:B------:R-:W-:Y:S01]  /*6680*/  FMUL R14, R38.reuse, R18 ;  /* 0x00000012260e7220 */ /* 0x040fe20000400000 */
[C---:B------:R-:W-:Y:S01]  /*6690*/  FMUL R19, R38.reuse, R19 ;  /* 0x0000001326137220 */ /* 0x040fe20000400000 */
[--C-:B------:R-:W-:Y:S02]  /*66a0*/  HADD2.F32 R57, -RZ, R59.reuse.H0_H0 ;  /* 0x2000003bff397230 */ /* 0x100fe40000004100 */
[C---:B------:R-:W-:Y:S01]  /*66b0*/  FMUL R18, R38.reuse, R22 ;  /* 0x0000001626127220 */ /* 0x040fe20000400000 */
[C---:B------:R-:W-:Y:S01]  /*66c0*/  FFMA R14, R41.reuse, R53, R14 ;  /* 0x00000035290e7223 */ /* 0x040fe2000000000e */
[----:B------:R-:W-:Y:S02]  /*66d0*/  HADD2.F32 R62, -RZ, R59.H1_H1 ;  /* 0x3000003bff3e7230 */ /* 0x000fe40000004100 */
[C---:B------:R-:W-:Y:S01]  /*66e0*/  FFMA R19, R41.reuse, R58, R19 ;  /* 0x0000003a29137223 */ /* 0x040fe20000000013 */
[----:B------:R-:W-:Y:S02]  /*66f0*/  HADD2.F32 R59, -RZ, R61.H0_H0 ;  /* 0x2000003dff3b7230 */ /* 0x000fe40000004100 */
[C---:B------:R-:W-:Y:S01]  /*6700*/  FMUL R23, R38.reuse, R23 ;  /* 0x0000001726177220 */ /* 0x040fe20000400000 */
[C---:B------:R-:W-:Y:S01]  /*6710*/  FFMA R16, R41.reuse, R55, R16 ;  /* 0x0000003729107223 */ /* 0x040fe20000000010 */
[C---:B------:R-:W-:Y:S01]  /*6720*/  FFMA R17, R41.reuse, R60, R17 ;  /* 0x0000003c29117223 */ /* 0x040fe20000000011 */
[--C-:B------:R-:W-:Y:S02]  /*6730*/  HADD2.F32 R61, -RZ, R63.reuse.H0_H0 ;  /* 0x2000003fff3d7230 */ /* 0x100fe40000004100 */
[C---:B------:R-:W-:Y:S01]  /*6740*/  FFMA R18, R41.reuse, R57, R18 ;  /* 0x0000003929127223 */ /* 0x040fe20000000012 */
[----:B------:R-:W-:Y:S02]  /*6750*/  HADD2.F32 R66, -RZ, R63.H1_H1 ;  /* 0x3000003fff427230 */ /* 0x000fe40000004100 */
[C---:B------:R-:W-:Y:S01]  /*6760*/  FMUL R22, R38.reuse, R26 ;  /* 0x0000001a26167220 */ /* 0x040fe20000400000 */
[----:B------:R-:W-:Y:S02]  /*6770*/  HADD2.F32 R63, -RZ, R65.H0_H0 ;  /* 0x20000041ff3f7230 */ /* 0x000fe40000004100 */
[C---:B------:R-:W-:Y:S01]  /*6780*/  FFMA R23, R41.reuse, R62, R23 ;  /* 0x0000003e29177223 */ /* 0x040fe20000000017 */
[C---:B------:R-:W-:Y:S01]  /*6790*/  FMUL R27, R38.reuse, R27 ;  /* 0x0000001b261b7220 */ /* 0x040fe20000400000 */
[C---:B------:R-:W-:Y:S01]  /*67a0*/  FFMA R20, R41.reuse, R59, R20 ;  /* 0x0000003b29147223 */ /* 0x040fe20000000014 */
[C---:B------:R-:W-:Y:S01]  /*67b0*/  FFMA R21, R41.reuse, R64, R21 ;  /* 0x0000004029157223 */ /* 0x040fe20000000015 */
[--C-:B------:R-:W-:Y:S02]  /*67c0*/  HADD2.F32 R65, -RZ, R67.reuse.H0_H0 ;  /* 0x20000043ff417230 */ /* 0x100fe40000004100 */
[C---:B------:R-:W-:Y:S01]  /*67d0*/  FFMA R22, R41.reuse, R61, R22 ;  /* 0x0000003d29167223 */ /* 0x040fe20000000016 */
[----:B------:R-:W-:Y:S02]  /*67e0*/  HADD2.F32 R70, -RZ, R67.H1_H1 ;  /* 0x30000043ff467230 */ /* 0x000fe40000004100 */
[C---:B------:R-:W-:Y:S01]  /*67f0*/  FMUL R26, R38.reuse, R30 ;  /* 0x0000001e261a7220 */ /* 0x040fe20000400000 */
[--C-:B------:R-:W-:Y:S02]  /*6800*/  HADD2.F32 R67, -RZ, R40.reuse.H0_H0 ;  /* 0x20000028ff437230 */ /* 0x100fe40000004100 */
[C---:B------:R-:W-:Y:S01]  /*6810*/  FFMA R27, R41.reuse, R66, R27 ;  /* 0x00000042291b7223 */ /* 0x040fe2000000001b */
[C---:B------:R-:W-:Y:S01]  /*6820*/  FMUL R31, R38.reuse, R31 ;  /* 0x0000001f261f7220 */ /* 0x040fe20000400000 */
[C---:B------:R-:W-:Y:S01]  /*6830*/  FFMA R24, R41.reuse, R63, R24 ;  /* 0x0000003f29187223 */ /* 0x040fe20000000018 */
[----:B------:R-:W-:Y:S02]  /*6840*/  HADD2.F32 R40, -RZ, R40.H1_H1 ;  /* 0x30000028ff287230 */ /* 0x000fe40000004100 */
[C---:B------:R-:W-:Y:S01]  /*6850*/  FFMA R25, R41.reuse, R68, R25 ;  /* 0x0000004429197223 */ /* 0x040fe20000000019 */
[--C-:B------:R-:W-:Y:S02]  /*6860*/  HADD2.F32 R69, -RZ, R42.reuse.H0_H0 ;  /* 0x2000002aff457230 */ /* 0x100fe40000004100 */
[C---:B------:R-:W-:Y:S01]  /*6870*/  FFMA R26, R41.reuse, R65, R26 ;  /* 0x00000041291a7223 */ /* 0x040fe2000000001a */
[----:B------:R-:W-:Y:S02]  /*6880*/  HADD2.F32 R42, -RZ, R42.H1_H1 ;  /* 0x3000002aff2a7230 */ /* 0x000fe40000004100 */
[C---:B------:R-:W-:Y:S01]  /*6890*/  FMUL R30, R38.reuse, R34 ;  /* 0x00000022261e7220 */ /* 0x040fe20000400000 */
[----:B------:R-:W-:Y:S01]  /*68a0*/  FFMA R31, R41, R70, R31 ;  /* 0x00000046291f7223 */ /* 0x000fe2000000001f */
[----:B------:R-:W-:Y:S01]  /*68b0*/  FMUL R35, R38, R35 ;  /* 0x0000002326237220 */ /* 0x000fe20000400000 */
[----:B------:R-:W-:Y:S01]  /*68c0*/  F2FP.SATFINITE.E5M2.F32.PACK_AB_MERGE_C R99, R19, R14, RZ ;  /* 0x0000000e1363723e */ /* 0x000fe200048060ff */
[C---:B------:R-:W-:Y:S01]  /*68d0*/  FFMA R28, R41.reuse, R67, R28 ;  /* 0x00000043291c7223 */ /* 0x040fe2000000001c */
[C---:B------:R-:W-:Y:S01]  /*68e0*/  FFMA R29, R41.reuse, R40, R29 ;  /* 0x00000028291d7223 */ /* 0x040fe2000000001d */
[C---:B------:R-:W-:Y:S01]  /*68f0*/  FFMA R30, R41.reuse, R69, R30 ;  /* 0x00000045291e7223 */ /* 0x040fe2000000001e */
[----:B------:R-:W-:Y:S01]  /*6900*/  FFMA R35, R41, R42, R35 ;  /* 0x0000002a29237223 */ /* 0x000fe20000000023 */
[----:B------:R-:W-:Y:S02]  /*6910*/  F2FP.SATFINITE.E5M2.F32.PACK_AB_MERGE_C R98, R9, R8, R98 ;  /* 0x000000080962723e */ /* 0x000fe40004806062 */
[----:B------:R-:W-:Y:S02]  /*6920*/  F2FP.SATFINITE.E5M2.F32.PACK_AB_MERGE_C R99, R13, R12, R99 ;  /* 0x0000000c0d63723e */ /* 0x000fe40004806063 */
[----:B------:R-:W-:Y:S02]  /*6930*/  F2FP.SATFINITE.E5M2.F32.PACK_AB_MERGE_C R104, R23, R18, RZ ;  /* 0x000000121768723e */ /* 0x000fe400048060ff */
[----:B------:R-:W-:Y:S01]  /*6940*/  F2FP.SATFINITE.E5M2.F32.PACK_AB_MERGE_C R105, R27, R22, RZ ;  /* 0x000000161b69723e */ /* 0x000fe200048060ff */
[----:B------:R1:W-:Y:S01]  /*6950*/  STS.128 [R71+UR44+0x2200], R96 ;  /* 0x0022006047007988 */ /* 0x0003e20008000c2c */
[----:B------:R-:W-:Y:S02]  /*6960*/  F2FP.SATFINITE.E5M2.F32.PACK_AB_MERGE_C R110, R31, R26, RZ ;  /* 0x0000001a1f6e723e */ /* 0x000fe400048060ff */
[----:B------:R-:W-:Y:S02]  /*6970*/  F2FP.SATFINITE.E5M2.F32.PACK_AB_MERGE_C R111, R35, R30, RZ ;  /* 0x0000001e236f723e */ /* 0x000fe400048060ff */
[----:B------:R-:W-:Y:S02]  /*6980*/  F2FP.SATFINITE.E5M2.F32.PACK_AB_MERGE_C R104, R17, R16, R104 ;  /* 0x000000101168723e */ /* 0x000fe40004806068 */
[----:B------:R-:W-:Y:S02]  /*6990*/  F2FP.SATFINITE.E5M2.F32.PACK_AB_MERGE_C R105, R21, R20, R105 ;  /* 0x000000141569723e */ /* 0x000fe40004806069 */
[----:B------:R-:W-:Y:S02]  /*69a0*/  F2FP.SATFINITE.E5M2.F32.PACK_AB_MERGE_C R106, R25, R24, R110 ;  /* 0x00000018196a723e */ /* 0x000fe4000480606e */
[----:B------:R-:W-:Y:S02]  /*69b0*/  F2FP.SATFINITE.E5M2.F32.PACK_AB_MERGE_C R107, R29, R28, R111 ;  /* 0x0000001c1d6b723e */ /* 0x000fe4000480606f */
[----:B------:R-:W-:Y:S03]  /*69c0*/  @P6 SHF.L.U32 R110, R89, 0x1f, RZ ;  /* 0x0000001f596e6819 */ /* 0x000fe600000006ff */
[----:B------:R1:W-:Y:S01]  /*69d0*/  STS.128 [R101+0x2210], R104 ;  /* 0x0022106865007388 */ /* 0x0003e20000000c00 */
[----:B------:R-:W-:Y:S01]  /*69e0*/  @!PT LDS RZ, [RZ] ;  /* 0x00000000fffff984 */ /* 0x000fe20000000800 */
[----:B------:R-:W-:Y:S01]  /*69f0*/  @!PT LDS RZ, [RZ] ;  /* 0x00000000fffff984 */ /* 0x000fe20000000800 */
[----:B------:R-:W-:Y:S01]  /*6a00*/  @!PT LDS RZ, [RZ] ;  /* 0x00000000fffff984 */ /* 0x000fe20000000800 */
[----:B------:R-:W-:Y:S01]  /*6a10*/  @!PT LDS RZ, [RZ] ;  /* 0x00000000fffff984 */ /* 0x000fe20000000800 */
[----:B------:R2:W-:Y:S07]  /*6a20*/  MEMBAR.ALL.CTA ;  /* 0x0000000000007992 */ /* 0x0005ee0000008000 */
[----:B--2---:R-:W2:Y:S02]  /*6a30*/  FENCE.VIEW.ASYNC.S ;  /* 0x00000000000073c6 */ /* 0x004ea40000000000 */
[----:B--2---:R-:W-:Y:S06]  /*6a40*/  BAR.SYNC.DEFER_BLOCKING 0x1, 0x80 ;  /* 0x0042000000007b1d */ /* 0x004fec0000010000 */
[----:B------:R-:W-:Y:S05]  /*6a50*/  @P0 BRA `(.L_x_102) ;  /* 0x0000000000280947 */ /* 0x000fea0003800000 */
[----:B------:R-:W2:Y:S01]  /*6a60*/  LDCU.64 UR6, c[0x0][0x348] ;  /* 0x00006900ff0677ac */ /* 0x000ea20008000a00 */
[----:B------:R-:W-:Y:S01]  /*6a70*/  UIADD3 UR4, UPT, UPT, UR44, 0x2200, URZ ;  /* 0x000022002c047890 */ /* 0x000fe2000fffe0ff */
[----:B------:R-:W-:Y:S05]  /*6a80*/  UMOV UR51, UR36 ;  /* 0x0000002400337c82 */ /* 0x000fea0008000000 */
[----:B------:R-:W-:Y:S04]  /*6a90*/  MOV R94, UR4 ;  /* 0x00000004005e7c02 */ /* 0x000fe80008000f00 */
[----:B------:R-:W-:Y:S01]  /*6aa0*/  R2UR UR48, R94 ;  /* 0x000000005e3072ca */ /* 0x000fe200000e0000 */
[----:B--2---:R-:W-:Y:S04]  /*6ab0*/  UIADD3 UR4, UP0, UPT, UR6, 0x680, URZ ;  /* 0x0000068006047890 */ /* 0x004fe8000ff1e0ff */
[----:B------:R-:W-:Y:S09]  /*6ac0*/  UIADD3.X UR5, UPT, UPT, URZ, UR7, URZ, UP0, !UPT ;  /* 0x00000007ff057290 */ /* 0x000ff200087fe4ff */
[----:B------:R2:W-:Y:S01]  /*6ad0*/  UTMASTG.3D [UR48], [UR4] ;  /* 0x00000030040073b5 */ /* 0x0005e20008010000 */
[----:B------:R0:W-:Y:S01]  /*6ae0*/  UTMACMDFLUSH ;  /* 0x00000000000079b7 */ /* 0x0001e20000000000 */
[----:B--2---:R-:W-:Y:S04]  /*6af0*/  DEPBAR.LE SB0, 0x1 ;  /* 0x000080400000791a */ /* 0x004fe80000000000 */
.L_x_102:
[----:B------:R-:W-:Y:S05]  /*6b00*/  BSYNC.RECONVERGENT B0 ;  /* 0x0000000000007941 */ /* 0x000fea0003800200 */
.L_x_101:
[----:B------:R-:W-:Y:S06]  /*6b10*/  BAR.SYNC.DEFER_BLOCKING 0x1, 0x80 ;  /* 0x0042000000007b1d */ /* 0x000fec0000010000 */
[----:B------:R-:W2:Y:S01]  /*6b20*/  @P6 SYNCS.PHASECHK.TRANS64.TRYWAIT P0, [R109+URZ+0x40], R110 ;  /* 0x0000406e6d0065a7 */ /* 0x000ea200080011ff */
[----:B------:R-:W-:Y:S01]  /*6b30*/  BSSY B1, `(.L_x_103) ;  /* 0x0000020000017945 */ /* 0x000fe20003800000 */
[----:B--2---:R-:W-:Y:S03]  /*6b40*/  @P6 SEL R102, RZ, 0x1, !P0 ;  /* 0x00000001ff666807 */ /* 0x004fe60004000000 */
[----:B------:R-:W-:Y:S05]  /*6b50*/  @!P6 BRA `(.L_x_104) ;  /* 0x000000000074e947 */ /* 0x000fea0003800000 */
[----:B------:R-:W-:Y:S01]  /*6b60*/  ISETP.NE.AND P1, PT, R103, RZ, PT ;  /* 0x000000ff6700720c */ /* 0x000fe20003f25270 */
[----:B------:R-:W2:Y:S01]  /*6b70*/  S2R R0, SR_CgaCtaId ;  /* 0x0000000000007919 */ /* 0x000ea20000008800 */
[----:B------:R-:W-:Y:S01]  /*6b80*/  ISETP.NE.AND P0, PT, R102, RZ, PT ;  /* 0x000000ff6600720c */ /* 0x000fe20003f05270 */
[----:B------:R-:W-:Y:S10]  /*6b90*/  BSSY B0, `(.L_x_105) ;  /* 0x0000008000007945 */ /* 0x000ff40003800000 */
[----:B------:R-:W-:Y:S05]  /*6ba0*/  @P1 IMAD R2, R90, 0x1000, R71 ;  /* 0x000010005a021824 */ /* 0x000fea00078e0247 */
[----:B------:R-:W-:Y:S05]  /*6bb0*/  @P1 IADD3 R3, PT, PT, R2, UR44, RZ ;  /* 0x0000002c02031c10 */ /* 0x000fea000fffe0ff */
[----:B------:R-:W-:Y:S01]  /*6bc0*/  @P1 IMAD.IADD R3, R3, 0x1, R108 ;  /* 0x0000000103031824 */ /* 0x000fe200078e026c */
[----:B------:R-:W-:Y:S06]  /*6bd0*/  @P0 BRA `(.L_x_106) ;  /* 0x00000000000c0947 */ /* 0x000fec0003800000 */
[----:B------:R-:W-:Y:S04]  /*6be0*/  SHF.L.U32 R4, R89, 0x1f, RZ ;  /* 0x0000001f59047819 */ /* 0x000fe800000006ff */
[----:B------:R-:W3:Y:S02]  /*6bf0*/  SYNCS.PHASECHK.TRANS64.TRYWAIT P0, [R109+URZ+0x40], R4 ;  /* 0x000040046d0075a7 */ /* 0x000ee400080011ff */
[----:B---3--:R-:W-:Y:S05]  /*6c00*/  @!P0 BRA `(.L_x_107) ;  /* 0x0000001400b08947 */ /* 0x008fea0003800000 */
.L_x_106:
[----:B------:R-:W-:Y:S05]  /*6c10*/  BSYNC B0 ;  /* 0x0000000000007941 */ /* 0x000fea0003800000 */
.L_x_105:
[----:B------:R-:W-:Y:S01]  /*6c20*/  ISETP.NE.AND P0, PT, R103, RZ, PT ;  /* 0x000000ff6700720c */ /* 0x000fe20003f05270 */
[----:B---3--:R-:W-:Y:S02]  /*6c30*/  VIADD R109, R109, 0x50 ;  /* 0x000000506d6d7836 */ /* 0x008fe40000000000 */
[----:B------:R-:W-:Y:S03]  /*6c40*/  VIADD R90, R90, 0x1 ;  /* 0x000000015a5a7836 */ /* 0x000fe60000000000 */
[----:B--2---:R-:W-:Y:S07]  /*6c50*/  PRMT R0, R0, 0x654, R109 ;  /* 0x0000065400007816 */ /* 0x004fee000000006d */
[----:B------:R2:W3:Y:S04]  /*6c60*/  @P0 LDS.128 R72, [R2+UR44+0x200] ;  /* 0x0002002c02480984 */ /* 0x0004e80008000c00 */
[----:B------:R2:W4:Y:S01]  /*6c70*/  @P0 LDS.128 R76, [R3+0x210] ;  /* 0x00021000034c0984 */ /* 0x0005220000000c00 */
        /* <DEDUP_REMOVED lines=10> */
[----:B--23--:R-:W-:Y:S02]  /*6d20*/  LOP3.LUT R89, R89, R0, RZ, 0x3c, !PT ;  /* 0x0000000059597212 */ /* 0x00cfe400078e3cff */
.L_x_104:
[----:B------:R-:W-:Y:S05]  /*6d30*/  BSYNC B1 ;  /* 0x0000000000017941 */ /* 0x000fea0003800000 */
.L_x_103:
[----:B------:R-:W-:Y:S05]  /*6d40*/  VIADD R0, R39, 0x40 ;  /* 0x0000004027007836 */ /* 0x000fea0000000000 */
[----:B------:R-:W-:Y:S04]  /*6d50*/  SHF.R.U32.HI R0, RZ, 0x15, R0 ;  /* 0x00000015ff007819 */ /* 0x000fe80000011600 */
[----:B------:R-:W-:Y:S11]  /*6d60*/  LOP3.LUT P0, RZ, R0, 0x3, R85, 0x48, !PT ;  /* 0x0000000300ff7812 */ /* 0x000ff60007804855 */
[----:B------:R-:W-:Y:S02]  /*6d70*/  @!UPT UIADD3 URZ, UPT, UPT, URZ, URZ, URZ ;  /* 0x000000fffffff290 */ /* 0x000fe4000fffe0ff */
[----:B------:R-:W-:Y:S05]  /*6d80*/  @!P0 BRA `(.L_x_108) ;  /* 0x0000000000408947 */ /* 0x000fea0003800000 */
[----:B------:R-:W2:Y:S01]  /*6d90*/  LDCU.64 UR8, c[0x4][0x70] ;  /* 0x01000e00ff0877ac */ /* 0x000ea20008000a00 */
[----:B------:R-:W-:Y:S01]  /*6da0*/  MOV R3, 0x0 ;  /* 0x0000000000037802 */ /* 0x000fe20000000f00 */
[----:B------:R-:W-:Y:S02]  /*6db0*/  HFMA2 R12, -RZ, RZ, 0, 5.9604644775390625e-08 ;  /* 0x00000001ff0c7431 */ /* 0x000fe400000001ff */
[----:B------:R-:W-:Y:S02]  /*6dc0*/  IMAD.MOV.U32 R8, RZ, RZ, 0x192 ;  /* 0x00000192ff087424 */ /* 0x000fe400078e00ff */
[----:B------:R-:W-:Y:S01]  /*6dd0*/  IMAD.MOV.U32 R13, RZ, RZ, RZ ;  /* 0x000000ffff0d7224 */ /* 0x000fe200078e00ff */
[----:B------:R-:W3:Y:S01]  /*6de0*/  LDCU.64 UR6, c[0x4][0x78] ;  /* 0x01000f00ff0677ac */ /* 0x000ee20008000a00 */
[----:B------:R-:W1:Y:S01]  /*6df0*/  LDC.64 R2, c[0x4][R3] ;  /* 0x0100000003027b82 */ /* 0x000e620000000a00 */
[----:B------:R-:W5:Y:S01]  /*6e00*/  LDCU.64 UR4, c[0x4][0x10] ;  /* 0x01000200ff0477ac */ /* 0x000f620008000a00 */
[----:B--2---:R-:W-:Y:S01]  /*6e10*/  MOV R5, UR9 ;  /* 0x0000000900057c02 */ /* 0x004fe20008000f00 */
[----:B------:R-:W-:Y:S01]  /*6e20*/  IMAD.U32 R4, RZ, RZ, UR8 ;  /* 0x00000008ff047e24 */ /* 0x000fe2000f8e00ff */
[----:B---3--:R-:W-:Y:S01]  /*6e30*/  MOV R7, UR7 ;  /* 0x0000000700077c02 */ /* 0x008fe20008000f00 */
[----:B------:R-:W-:Y:S01]  /*6e40*/  IMAD.U32 R6, RZ, RZ, UR6 ;  /* 0x00000006ff067e24 */ /* 0x000fe2000f8e00ff */
[----:B-----5:R-:W-:Y:S01]  /*6e50*/  MOV R11, UR5 ;  /* 0x00000005000b7c02 */ /* 0x020fe20008000f00 */
[----:B------:R-:W-:Y:S02]  /*6e60*/  IMAD.U32 R10, RZ, RZ, UR4 ;  /* 0x00000004ff0a7e24 */ /* 0x000fe4000f8e00ff */
[----:B------:R-:W-:Y:S07]  /*6e70*/  LEPC R20, `(.L_x_108) ;  /* 0x000000001014794e */ /* 0x000fee0000000000 */
[----:B-1--4-:R-:W-:Y:S05]  /*6e80*/  CALL.ABS.NOINC R2 ;  /* 0x0000000002007343 */ /* 0x012fea0003c00000 */
.L_x_108:
[----:B------:R-:W-:Y:S01]  /*6e90*/  ISETP.NE.AND P0, PT, R95, RZ, PT ;  /* 0x000000ff5f00720c */ /* 0x000fe20003f05270 */
[----:B------:R-:W-:Y:S05]  /*6ea0*/  WARPSYNC.ALL ;  /* 0x0000000000007948 */ /* 0x000fea0003800000 */
[----:B------:R-:W-:Y:S01]  /*6eb0*/  R2UR UR4, R39 ;  /* 0x00000000270472ca */ /* 0x000fe200000e0000 */
[----:B------:R-:W2:Y:S01]  /*6ec0*/  S2UR UR6, SR_CgaCtaId ;  /* 0x00000000000679c3 */ /* 0x000ea20000008800 */
[-C--:B------:R-:W-:Y:S01]  /*6ed0*/  F2FP.F16.E5M2.UNPACK_B R42, R72.reuse ;  /* 0x00000048ff2a723e */ /* 0x080fe200020004ff */
[----:B------:R-:W-:Y:S01]  /*6ee0*/  BSSY.RECONVERGENT B0, `(.L_x_109) ;  /* 0x000009c000007945 */ /* 0x000fe20003800200 */
[----:B------:R-:W-:Y:S02]  /*6ef0*/  F2FP.F16.E5M2.UNPACK_B R72, R72.H1 ;  /* 0x00000048ff48723e */ /* 0x000fe400030004ff */
[-C--:B------:R-:W-:Y:S01]  /*6f00*/  F2FP.F16.E5M2.UNPACK_B R46, R73.reuse ;  /* 0x00000049ff2e723e */ /* 0x080fe200020004ff */
[--C-:B------:R-:W-:Y:S01]  /*6f10*/  HADD2.F32 R40, -RZ, R42.reuse.H0_H0 ;  /* 0x2000002aff287230 */ /* 0x100fe20000004100 */
[----:B------:R-:W-:Y:S01]  /*6f20*/  F2FP.F16.E5M2.UNPACK_B R73, R73.H1 ;  /* 0x00000049ff49723e */ /* 0x000fe200030004ff */
[----:B------:R-:W-:Y:S01]  /*6f30*/  HADD2.F32 R42, -RZ, R42.H1_H1 ;  /* 0x3000002aff2a7230 */ /* 0x000fe20000004100 */
[-C--:B------:R-:W-:Y:S01]  /*6f40*/  F2FP.F16.E5M2.UNPACK_B R50, R74.reuse ;  /* 0x0000004aff32723e */ /* 0x080fe200020004ff */
[----:B------:R-:W-:Y:S01]  /*6f50*/  HADD2.F32 R43, -RZ, R72.H0_H0 ;  /* 0x20000048ff2b7230 */ /* 0x000fe20000004100 */
[----:B------:R-:W-:Y:S01]  /*6f60*/  F2FP.F16.E5M2.UNPACK_B R74, R74.H1 ;  /* 0x0000004aff4a723e */ /* 0x000fe200030004ff */
[----:B------:R-:W-:Y:S01]  /*6f70*/  LDTM.16dp32bit_t0_t15.x32 R4, tmem[UR4+0x40] ;  /* 0x00004004000479ee */ /* 0x000fe20008a80000 */
[----:B------:R-:W3:Y:S01]  /*6f80*/  LDTM.16dp32bit_t16_t31.x32 R4, tmem[UR4+0x60] ;  /* 0x00006004000479ee */ /* 0x000ee20008aa0000 */
[----:B------:R-:W-:Y:S01]  /*6f90*/  NOP ;  /* 0x0000000000007918 */ /* 0x000fe20000000000 */
[--C-:B------:R-:W-:Y:S01]  /*6fa0*/  HADD2.F32 R45, -RZ, R46.reuse.H0_H0 ;  /* 0x2000002eff2d7230 */ /* 0x100fe20000004100 */
[----:B------:R-:W-:Y:S01]  /*6fb0*/  R2UR UR5, R100 ;  /* 0x00000000640572ca */ /* 0x000fe200000e0000 */
[----:B------:R-:W-:Y:S01]  /*6fc0*/  HADD2.F32 R46, -RZ, R46.H1_H1 ;  /* 0x3000002eff2e7230 */ /* 0x000fe20000004100 */
[----:B------:R-:W-:Y:S01]  /*6fd0*/  F2FP.F16.E5M2.UNPACK_B R54, R75 ;  /* 0x0000004bff36723e */ /* 0x000fe200020004ff */
[--C-:B------:R-:W-:Y:S01]  /*6fe0*/  HADD2.F32 R49, -RZ, R50.reuse.H0_H0 ;  /* 0x20000032ff317230 */ /* 0x100fe20000004100 */
[----:B----4-:R-:W-:Y:S01]  /*6ff0*/  F2FP.F16.E5M2.UNPACK_B R58, R76 ;  /* 0x0000004cff3a723e */ /* 0x010fe200020004ff */
[----:B------:R-:W-:Y:S01]  /*7000*/  HADD2.F32 R50, -RZ, R50.H1_H1 ;  /* 0x30000032ff327230 */ /* 0x000fe20000004100 */
[----:B------:R-:W-:Y:S01]  /*7010*/  F2FP.F16.E5M2.UNPACK_B R62, R77 ;  /* 0x0000004dff3e723e */ /* 0x000fe200020004ff */
[--C-:B------:R-:W-:Y:S01]  /*7020*/  HADD2.F32 R53, -RZ, R54.reuse.H0_H0 ;  /* 0x20000036ff357230 */ /* 0x100fe20000004100 */
[----:B------:R-:W-:Y:S01]  /*7030*/  F2FP.F16.E5M2.UNPACK_B R66, R78 ;  /* 0x0000004eff42723e */ /* 0x000fe200020004ff */
[----:B------:R-:W-:Y:S01]  /*7040*/  HADD2.F32 R54, -RZ, R54.H1_H1 ;  /* 0x30000036ff367230 */ /* 0x000fe20000004100 */
[----:B------:R-:W-:Y:S01]  /*7050*/  F2FP.F16.E5M2.UNPACK_B R69, R79 ;  /* 0x0000004fff45723e */ /* 0x000fe200020004ff */
[--C-:B------:R-:W-:Y:S01]  /*7060*/  HADD2.F32 R57, -RZ, R58.reuse.H0_H0 ;  /* 0x2000003aff397230 */ /* 0x100fe20000004100 */
[----:B------:R-:W-:Y:S01]  /*7070*/  F2FP.F16.E5M2.UNPACK_B R75, R75.H1 ;  /* 0x0000004bff4b723e */ /* 0x000fe200030004ff */
[----:B------:R-:W-:Y:S01]  /*7080*/  UIADD3 UR4, UPT, UPT, UR5, 0xb0, URZ ;  /* 0x000000b005047890 */ /* 0x000fe2000fffe0ff */
[----:B------:R-:W-:Y:S01]  /*7090*/  HADD2.F32 R59, -RZ, R58.H1_H1 ;  /* 0x3000003aff3b7230 */ /* 0x000fe20000004100 */
[----:B------:R-:W-:Y:S01]  /*70a0*/  F2FP.F16.E5M2.UNPACK_B R76, R76.H1 ;  /* 0x0000004cff4c723e */ /* 0x000fe200030004ff */
[--C-:B------:R-:W-:Y:S01]  /*70b0*/  HADD2.F32 R61, -RZ, R62.reuse.H0_H0 ;  /* 0x2000003eff3d7230 */ /* 0x100fe20000004100 */
[----:B------:R-:W-:Y:S01]  /*70c0*/  F2FP.F16.E5M2.UNPACK_B R77, R77.H1 ;  /* 0x0000004dff4d723e */ /* 0x000fe200030004ff */
[----:B------:R-:W-:Y:S01]  /*70d0*/  HADD2.F32 R62, -RZ, R62.H1_H1 ;  /* 0x3000003eff3e7230 */ /* 0x000fe20000004100 */
[----:B------:R-:W-:Y:S01]  /*70e0*/  F2FP.F16.E5M2.UNPACK_B R78, R78.H1 ;  /* 0x0000004eff4e723e */ /* 0x000fe200030004ff */
[--C-:B------:R-:W-:Y:S01]  /*70f0*/  HADD2.F32 R65, -RZ, R66.reuse.H0_H0 ;  /* 0x20000042ff417230 */ /* 0x100fe20000004100 */
[----:B--2---:R-:W-:Y:S01]  /*7100*/  UPRMT UR4, UR6, 0x654, UR4 ;  /* 0x0000065406047896 */ /* 0x004fe20008000004 */
        /* <DEDUP_REMOVED lines=8> */
[----:B------:R-:W-:Y:S01]  /*7190*/  SYNCS.ARRIVE.TRANS64.RED.A1T0 RZ, [UR4], RZ ;  /* 0x000000ffffff79a7 */ /* 0x000fe20008100404 */
        /* <DEDUP_REMOVED lines=15> */
[--C-:B------:R-:W-:Y:S02]  /*7290*/  HADD2.F32 R47, -RZ, R73.reuse.H0_H0 ;  /* 0x20000049ff2f7230 */ /* 0x100fe40000004100 */
[C---:B------:R-:W-:Y:S01]  /*72a0*/  FMUL R10, R38.reuse, R10 ;  /* 0x0000000a260a7220 */ /* 0x040fe20000400000 */
[C---:B------:R-:W-:Y:S01]  /*72b0*/  FFMA R6, R41.reuse, R43, R6 ;  /* 0x0000002b29067223 */ /* 0x040fe20000000006 */
[----:B------:R-:W-:Y:S02]  /*72c0*/  HADD2.F32 R48, -RZ, R73.H1_H1 ;  /* 0x30000049ff307230 */ /* 0x000fe40000004100 */
[C---:B------:R-:W-:Y:S01]  /*72d0*/  FFMA R7, R41.reuse, R44, R7 ;  /* 0x0000002c29077223 */ /* 0x040fe20000000007 */
[C---:B------:R-:W-:Y:S01]  /*72e0*/  FFMA R8, R41.reuse, R45, R8 ;  /* 0x0000002d29087223 */ /* 0x040fe20000000008 */
[C---:B------:R-:W-:Y:S01]  /*72f0*/  FFMA R9, R41.reuse, R46, R9 ;  /* 0x0000002e29097223 */ /* 0x040fe20000000009 */
[----:B------:R-:W-:Y:S01]  /*7300*/  FFMA R10, R41, R47, R10 ;  /* 0x0000002f290a7223 */ /* 0x000fe2000000000a */
[----:B------:R-:W-:Y:S01]  /*7310*/  HADD2.F32 R43, -RZ, R69.H0_H0 ;  /* 0x20000045ff2b7230 */ /* 0x000fe20000004100 */
[----:B-1----:R-:W-:Y:S01]  /*7320*/  F2FP.SATFINITE.E5M2.F32.PACK_AB_MERGE_C R96, R7, R6, RZ ;  /* 0x000000060760723e */ /* 0x002fe200048060ff */
[C---:B------:R-:W-:Y:S01]  /*7330*/  FMUL R11, R38.reuse, R11 ;  /* 0x0000000b260b7220 */ /* 0x040fe20000400000 */
[--C-:B------:R-:W-:Y:S02]  /*7340*/  HADD2.F32 R51, -RZ, R74.reuse.H0_H0 ;  /* 0x2000004aff337230 */ /* 0x100fe40000004100 */
[C---:B------:R-:W-:Y:S01]  /*7350*/  FMUL R14, R38.reuse, R14 ;  /* 0x0000000e260e7220 */ /* 0x040fe20000400000 */
[----:B------:R-:W-:Y:S01]  /*7360*/  HADD2.F32 R52, -RZ, R74.H1_H1 ;  /* 0x3000004aff347230 */ /* 0x000fe20000004100 */
[----:B------:R-:W-:Y:S01]  /*7370*/  F2FP.SATFINITE.E5M2.F32.PACK_AB_MERGE_C R96, R5, R4, R96 ;  /* 0x000000040560723e */ /* 0x000fe20004806060 */
[C---:B------:R-:W-:Y:S01]  /*7380*/  FFMA R11, R41.reuse, R48, R11 ;  /* 0x00000030290b7223 */ /* 0x040fe2000000000b */
[C---:B------:R-:W-:Y:S01]  /*7390*/  FFMA R12, R41.reuse, R49, R12 ;  /* 0x00000031290c7223 */ /* 0x040fe2000000000c */
[C---:B------:R-:W-:Y:S01]  /*73a0*/  FFMA R13, R41.reuse, R50, R13 ;  /* 0x00000032290d7223 */ /* 0x040fe2000000000d */
[----:B------:R-:W-:Y:S01]  /*73b0*/  FFMA R14, R41, R51, R14 ;  /* 0x00000033290e7223 */ /* 0x000fe2000000000e */
[C---:B------:R-:W-:Y:S01]  /*73c0*/  FMUL R15, R38.reuse, R15 ;  /* 0x0000000f260f7220 */ /* 0x040fe20000400000 */
[----:B------:R-:W-:Y:S01]  /*73d0*/  F2FP.F16.E5M2.UNPACK_B R79, R79.H1 ;  /* 0x0000004fff4f723e */ /* 0x000fe200030004ff */
[--C-:B------:R-:W-:Y:S01]  /*73e0*/  HADD2.F32 R55, -RZ, R75.reuse.H0_H0 ;  /* 0x2000004bff377230 */ /* 0x100fe20000004100 */
[----:B------:R-:W-:Y:S01]  /*73f0*/  F2FP.SATFINITE.E5M2.F32.PACK_AB_MERGE_C R97, R11, R10, RZ ;  /* 0x0000000a0b61723e */ /* 0x000fe200048060ff */
[C---:B------:R-:W-:Y:S01]  /*7400*/  FFMA R15, R41.reuse, R52, R15 ;  /* 0x00000034290f7223 */ /* 0x040fe2000000000f */
[C---:B------:R-:W-:Y:S01]  /*7410*/  FFMA R16, R41.reuse, R53, R16 ;  /* 0x0000003529107223 */ /* 0x040fe20000000010 */
[----:B------:R-:W-:Y:S01]  /*7420*/  FFMA R17, R41, R54, R17 ;  /* 0x0000003629117223 */ /* 0x000fe20000000011 */
[----:B------:R-:W-:Y:S01]  /*7430*/  F2FP.SATFINITE.E5M2.F32.PACK_AB_MERGE_C R97, R9, R8, R97 ;  /* 0x000000080961723e */ /* 0x000fe20004806061 */
[----:B------:R-:W-:Y:S01]  /*7440*/  HADD2.F32 R56, -RZ, R75.H1_H1 ;  /* 0x3000004bff387230 */ /* 0x000fe20000004100 */
[----:B------:R-:W-:Y:S01]  /*7450*/  F2FP.SATFINITE.E5M2.F32.PACK_AB_MERGE_C R98, R15, R14, RZ ;  /* 0x0000000e0f62723e */ /* 0x000fe200048060ff */
[C---:B------:R-:W-:Y:S01]  /*7460*/  FMUL R18, R38.reuse, R18 ;  /* 0x0000001226127220 */ /* 0x040fe20000400000 */
[C---:B------:R-:W-:Y:S01]  /*7470*/  FMUL R19, R38.reuse, R19 ;  /* 0x0000001326137220 */ /* 0x040fe20000400000 */
[--C-:B------:R-:W-:Y:S02]  /*7480*/  HADD2.F32 R58, -RZ, R76.reuse.H0_H0 ;  /* 0x2000004cff3a7230 */ /* 0x100fe40000004100 */
[C---:B------:R-:W-:Y:S01]  /*7490*/  FMUL R3, R38.reuse, R22 ;  /* 0x0000001626037220 */ /* 0x040fe20000400000 */
[C---:B------:R-:W-:Y:S01]  /*74a0*/  FFMA R18, R41.reuse, R55, R18 ;  /* 0x0000003729127223 */ /* 0x040fe20000000012 */
[----:B------:R-:W-:Y:S02]  /*74b0*/  HADD2.F32 R60, -RZ, R76.H1_H1 ;  /* 0x3000004cff3c7230 */ /* 0x000fe40000004100 */
        /* <DEDUP_REMOVED lines=42> */
[----:B------:R-:W-:Y:S03]  /*7760*/  IADD3 R70, PT, PT, R36, 0x1, RZ ;  /* 0x0000000124467810 */ /* 0x000fe60007ffe0ff */
        /* <DEDUP_REMOVED lines=10> */
[----:B------:R-:W-:Y:S02]  /*7810*/  UIADD3 UR9, UPT, UPT, UR49, 0x40, URZ ;  /* 0x0000004031097890 */ /* 0x000fe4000fffe0ff */
[----:B------:R-:W-:Y:S01]  /*7820*/  UIADD3 UR8, UPT, UPT, UR44, 0x3200, URZ ;  /* 0x000032002c087890 */ /* 0x000fe2000fffe0ff */
[----:B------:R-:W-:Y:S01]  /*7830*/  UMOV UR10, UR50 ;  /* 0x00000032000a7c82 */ /* 0x000fe20008000000 */
[----:B------:R-:W-:Y:S01]  /*7840*/  UMOV UR11, UR36 ;  /* 0x00000024000b7c82 */ /* 0x000fe20008000000 */
[----:B--2---:R-:W-:Y:S04]  /*7850*/  UIADD3 UR4, UP0, UPT, UR6, 0x680, URZ ;  /* 0x0000068006047890 */ /* 0x004fe8000ff1e0ff */
[----:B------:R-:W-:Y:S09]  /*7860*/  UIADD3.X UR5, UPT, UPT, URZ, UR7, URZ, UP0, !UPT ;  /* 0x00000007ff057290 */ /* 0x000ff200087fe4ff */
[----:B------:R2:W-:Y:S01]  /*7870*/  UTMASTG.3D [UR8], [UR4] ;  /* 0x00000008040073b5 */ /* 0x0005e20008010000 */
[----:B------:R0:W-:Y:S01]  /*7880*/  UTMACMDFLUSH ;  /* 0x00000000000079b7 */ /* 0x0001e20000000000 */
[----:B--2---:R-:W-:Y:S04]  /*7890*/  DEPBAR.LE SB0, 0x1 ;  /* 0x000080400000791a */ /* 0x004fe80000000000 */
.L_x_110:
[----:B------:R-:W-:Y:S05]  /*78a0*/  BSYNC.RECONVERGENT B0 ;  /* 0x0000000000007941 */ /* 0x000fea0003800200 */
.L_x_109:
[----:B------:R-:W-:Y:S01]  /*78b0*/  BAR.SYNC.DEFER_BLOCKING 0x1, 0x80 ;  /* 0x0042000000007b1d */ /* 0x000fe20000010000 */
[----:B------:R-:W-:Y:S01]  /*78c0*/  ISETP.NE.AND P0, PT, R87, 0x2, PT ;  /* 0x000000025700780c */ /* 0x000fe20003f05270 */
[----:B------:R-:W-:Y:S01]  /*78d0*/  UISETP.NE.AND UP0, UPT, UR45, URZ, UPT ;  /* 0x000000ff2d00728c */ /* 0x000fe2000bf05270 */
[----:B------:R-:W-:Y:S01]  /*78e0*/  ISETP.NE.AND P1, PT, R70, 0x4, PT ;  /* 0x000000044600780c */ /* 0x000fe20003f25270 */
[----:B------:R-:W-:Y:S01]  /*78f0*/  UIADD3 UR20, UPT, UPT, UR37, UR62, URZ ;  /* 0x0000003e25147290 */ /* 0x000fe2000fffe0ff */
[----:B------:R-:W-:Y:S01]  /*7900*/  SEL R0, RZ, 0x1, P0 ;  /* 0x00000001ff007807 */ /* 0x000fe20000000000 */
[----:B------:R-:W-:Y:S01]  /*7910*/  UIADD3 UR16, UPT, UPT, UR38, UR59, URZ ;  /* 0x0000003b26107290 */ /* 0x000fe2000fffe0ff */
[----:B------:R-:W-:Y:S02]  /*7920*/  SEL R3, RZ, 0x1, P1 ;  /* 0x00000001ff037807 */ /* 0x000fe40000800000 */
[----:B------:R-:W-:Y:S02]  /*7930*/  LOP3.LUT R91, R91, R0, RZ, 0x3c, !PT ;  /* 0x000000005b5b7212 */ /* 0x000fe400078e3cff */
[----:B------:R-:W-:Y:S02]  /*7940*/  LOP3.LUT R92, R92, R3, RZ, 0x3c, !PT ;  /* 0x000000035c5c7212 */ /* 0x000fe400078e3cff */
[----:B------:R-:W-:Y:S02]  /*7950*/  SEL R87, R87, RZ, P0 ;  /* 0x000000ff57577207 */ /* 0x000fe40000000000 */
[----:B------:R-:W-:Y:S01]  /*7960*/  SEL R36, R70, RZ, P1 ;  /* 0x000000ff46247207 */ /* 0x000fe20000800000 */
[----:B------:R-:W-:Y:S01]  /*7970*/  UMOV UR36, UR58 ;  /* 0x0000003a00247c82 */ /* 0x000fe20008000000 */
[----:B------:R-:W-:Y:S05]  /*7980*/  BRA.U UP0, `(.L_x_111) ;  /* 0xffffffd500987547 */ /* 0x000fea000b83ffff */
[----:B------:R-:W-:Y:S05]  /*7990*/  EXIT ;  /* 0x000000000000794d */ /* 0x000fea0003800000 */
.L_x_24:
[----:B-1----:R1:W2:Y:S02]  /*79a0*/  SYNCS.PHASECHK.TRANS64.TRYWAIT P0, [R0+URZ+0xe0], R3 ;  /* 0x0000e003000075a7 */ /* 0x0022a400080011ff */
[----:B--2---:R-:W-:Y:S05]  /*79b0*/  @!P0 NANOSLEEP.SYNCS 0x989680 ;  /* 0x009896800000895d */ /* 0x004fea0003900000 */
[----:B------:R-:W2:Y:S02]  /*79c0*/  @!P0 SYNCS.PHASECHK.TRANS64 P0, [R0+URZ+0xe0], R3 ;  /* 0x0000e003000085a7 */ /* 0x000ea400080010ff */
[----:B--2---:R-:W-:Y:S05]  /*79d0*/  @!P0 BRA `(.L_x_24) ;  /* 0xfffffffc00f08947 */ /* 0x004fea000383ffff */
[----:B------:R-:W-:Y:S05]  /*79e0*/  BRA `(.L_x_112) ;  /* 0xffffff9c00f47947 */ /* 0x000fea000383ffff */
.L_x_27:
[----:B-1----:R-:W-:-:S07]  /*79f0*/  MOV R0, UR33 ;  /* 0x0000002100007c02 */ /* 0x002fce0008000f00 */
.L_x_113:
[----:B-1----:R1:W2:Y:S02]  /*7a00*/  SYNCS.PHASECHK.TRANS64.TRYWAIT P0, [R0+URZ+0x20], R3 ;  /* 0x00002003000075a7 */ /* 0x0022a400080011ff */
[----:B--2---:R-:W-:Y:S05]  /*7a10*/  @!P0 NANOSLEEP.SYNCS 0x989680 ;  /* 0x009896800000895d */ /* 0x004fea0003900000 */
[----:B------:R-:W2:Y:S02]  /*7a20*/  @!P0 SYNCS.PHASECHK.TRANS64 P0, [R0+URZ+0x20], R3 ;  /* 0x00002003000085a7 */ /* 0x000ea400080010ff */
[----:B--2---:R-:W-:Y:S05]  /*7a30*/  @!P0 BRA `(.L_x_113) ;  /* 0xfffffffc00f08947 */ /* 0x004fea000383ffff */
[----:B------:R-:W-:Y:S05]  /*7a40*/  BRA `(.L_x_26) ;  /* 0xffffffa000387947 */ /* 0x000fea000383ffff */
.L_x_34:
[----:B-1----:R-:W-:-:S07]  /*7a50*/  MOV R0, UR17 ;  /* 0x0000001100007c02 */ /* 0x002fce0008000f00 */
.L_x_114:
[----:B-1----:R1:W2:Y:S02]  /*7a60*/  SYNCS.PHASECHK.TRANS64.TRYWAIT P0, [R0+URZ+0x20], R3 ;  /* 0x00002003000075a7 */ /* 0x0022a400080011ff */
[----:B--2---:R-:W-:Y:S05]  /*7a70*/  @!P0 NANOSLEEP.SYNCS 0x989680 ;  /* 0x009896800000895d */ /* 0x004fea0003900000 */
[----:B------:R-:W2:Y:S02]  /*7a80*/  @!P0 SYNCS.PHASECHK.TRANS64 P0, [R0+URZ+0x20], R3 ;  /* 0x00002003000085a7 */ /* 0x000ea400080010ff */
[----:B--2---:R-:W-:Y:S05]  /*7a90*/  @!P0 BRA `(.L_x_114) ;  /* 0xfffffffc00f08947 */ /* 0x004fea000383ffff */
[----:B------:R-:W-:Y:S05]  /*7aa0*/  BRA `(.L_x_33) ;  /* 0xffffffa000f87947 */ /* 0x000fea000383ffff */
.L_x_39:
[----:B-1----:R1:W2:Y:S02]  /*7ab0*/  SYNCS.PHASECHK.TRANS64.TRYWAIT P0, [R3+URZ+0x70], R0 ;  /* 0x00007000030075a7 */ /* 0x0022a400080011ff */
[----:B--2---:R-:W-:Y:S05]  /*7ac0*/  @!P0 NANOSLEEP.SYNCS 0x989680 ;  /* 0x009896800000895d */ /* 0x004fea0003900000 */
[----:B------:R-:W2:Y:S02]  /*7ad0*/  @!P0 SYNCS.PHASECHK.TRANS64 P0, [R3+URZ+0x70], R0 ;  /* 0x00007000030085a7 */ /* 0x000ea400080010ff */
[----:B--2---:R-:W-:Y:S05]  /*7ae0*/  @!P0 BRA `(.L_x_39) ;  /* 0xfffffffc00f08947 */ /* 0x004fea000383ffff */
[----:B------:R-:W-:Y:S05]  /*7af0*/  BRA `(.L_x_115) ;  /* 0xffffffa400987947 */ /* 0x000fea000383ffff */
.L_x_43:
[----:B-1----:R-:W-:-:S07]  /*7b00*/  MOV R0, UR4 ;  /* 0x0000000400007c02 */ /* 0x002fce0008000f00 */
.L_x_116:
[----:B-1----:R1:W2:Y:S02]  /*7b10*/  SYNCS.PHASECHK.TRANS64.TRYWAIT P0, [R0+URZ], R3 ;  /* 0x00000003000075a7 */ /* 0x0022a400080011ff */
[----:B--2---:R-:W-:Y:S05]  /*7b20*/  @!P0 NANOSLEEP.SYNCS 0x989680 ;  /* 0x009896800000895d */ /* 0x004fea0003900000 */
[----:B------:R-:W2:Y:S02]  /*7b30*/  @!P0 SYNCS.PHASECHK.TRANS64 P0, [R0+URZ], R3 ;  /* 0x00000003000085a7 */ /* 0x000ea400080010ff */
[----:B--2---:R-:W-:Y:S05]  /*7b40*/  @!P0 BRA `(.L_x_116) ;  /* 0xfffffffc00f08947 */ /* 0x004fea000383ffff */
[----:B------:R-:W-:Y:S05]  /*7b50*/  BRA `(.L_x_117) ;  /* 0xffffffac003c7947 */ /* 0x000fea000383ffff */
.L_x_44:
[----:B------:R-:W-:-:S07]  /*7b60*/  MOV R0, UR5 ;  /* 0x0000000500007c02 */ /* 0x000fce0008000f00 */
.L_x_118:
[----:B-1----:R1:W2:Y:S02]  /*7b70*/  SYNCS.PHASECHK.TRANS64.TRYWAIT P0, [R0+URZ], R3 ;  /* 0x00000003000075a7 */ /* 0x0022a400080011ff */
[----:B--2---:R-:W-:Y:S05]  /*7b80*/  @!P0 NANOSLEEP.SYNCS 0x989680 ;  /* 0x009896800000895d */ /* 0x004fea0003900000 */
[----:B------:R-:W2:Y:S02]  /*7b90*/  @!P0 SYNCS.PHASECHK.TRANS64 P0, [R0+URZ], R3 ;  /* 0x00000003000085a7 */ /* 0x000ea400080010ff */
[----:B--2---:R-:W-:Y:S05]  /*7ba0*/  @!P0 BRA `(.L_x_118) ;  /* 0xfffffffc00f08947 */ /* 0x004fea000383ffff */
[----:B------:R-:W-:Y:S05]  /*7bb0*/  BRA `(.L_x_119) ;  /* 0xffffffac00487947 */ /* 0x000fea000383ffff */
.L_x_45:
[----:B------:R-:W-:-:S07]  /*7bc0*/  MOV R0, UR5 ;  /* 0x0000000500007c02 */ /* 0x000fce0008000f00 */
.L_x_120:
[----:B-1----:R1:W2:Y:S02]  /*7bd0*/  SYNCS.PHASECHK.TRANS64.TRYWAIT P0, [R0+URZ], R3 ;  /* 0x00000003000075a7 */ /* 0x0022a400080011ff */
[----:B--2---:R-:W-:Y:S05]  /*7be0*/  @!P0 NANOSLEEP.SYNCS 0x989680 ;  /* 0x009896800000895d */ /* 0x004fea0003900000 */
[----:B------:R-:W2:Y:S02]  /*7bf0*/  @!P0 SYNCS.PHASECHK.TRANS64 P0, [R0+URZ], R3 ;  /* 0x00000003000085a7 */ /* 0x000ea400080010ff */
[----:B--2---:R-:W-:Y:S05]  /*7c00*/  @!P0 BRA `(.L_x_120) ;  /* 0xfffffffc00f08947 */ /* 0x004fea000383ffff */
[----:B------:R-:W-:Y:S05]  /*7c10*/  BRA `(.L_x_121) ;  /* 0xffffffac00547947 */ /* 0x000fea000383ffff */
.L_x_48:
[----:B--2---:R2:W3:Y:S02]  /*7c20*/  SYNCS.PHASECHK.TRANS64.TRYWAIT P0, [R2+URZ+0xd0], R5 ;  /* 0x0000d005020075a7 */ /* 0x0044e400080011ff */
[----:B---3--:R-:W-:Y:S05]  /*7c30*/  @!P0 NANOSLEEP.SYNCS 0x989680 ;  /* 0x009896800000895d */ /* 0x008fea0003900000 */
[----:B------:R-:W3:Y:S02]  /*7c40*/  @!P0 SYNCS.PHASECHK.TRANS64 P0, [R2+URZ+0xd0], R5 ;  /* 0x0000d005020085a7 */ /* 0x000ee400080010ff */
[----:B---3--:R-:W-:Y:S05]  /*7c50*/  @!P0 BRA `(.L_x_48) ;  /* 0xfffffffc00f08947 */ /* 0x008fea000383ffff */
[----:B------:R-:W-:Y:S05]  /*7c60*/  BRA `(.L_x_122) ;  /* 0xffffffac00b87947 */ /* 0x000fea000383ffff */
.L_x_49:
[----:B------:R-:W-:-:S07]  /*7c70*/  MOV R2, UR4 ;  /* 0x0000000400027c02 */ /* 0x000fce0008000f00 */
.L_x_123:
[----:B--2---:R2:W3:Y:S02]  /*7c80*/  SYNCS.PHASECHK.TRANS64.TRYWAIT P0, [R2+URZ+0x80], R5 ;  /* 0x00008005020075a7 */ /* 0x0044e400080011ff */
[----:B---3--:R-:W-:Y:S05]  /*7c90*/  @!P0 NANOSLEEP.SYNCS 0x989680 ;  /* 0x009896800000895d */ /* 0x008fea0003900000 */
[----:B------:R-:W3:Y:S02]  /*7ca0*/  @!P0 SYNCS.PHASECHK.TRANS64 P0, [R2+URZ+0x80], R5 ;  /* 0x00008005020085a7 */ /* 0x000ee400080010ff */
[----:B---3--:R-:W-:Y:S05]  /*7cb0*/  @!P0 BRA `(.L_x_123) ;  /* 0xfffffffc00f08947 */ /* 0x008fea000383ffff */
[----:B------:R-:W-:Y:S05]  /*7cc0*/  BRA `(.L_x_124) ;  /* 0xffffffac00c87947 */ /* 0x000fea000383ffff */
.L_x_50:
[----:B--2---:R2:W3:Y:S02]  /*7cd0*/  SYNCS.PHASECHK.TRANS64.TRYWAIT P1, [R2+URZ+0x70], R5 ;  /* 0x00007005020075a7 */ /* 0x0044e400080211ff */
[----:B---3--:R-:W-:Y:S05]  /*7ce0*/  @!P1 NANOSLEEP.SYNCS 0x989680 ;  /* 0x009896800000995d */ /* 0x008fea0003900000 */
[----:B------:R-:W3:Y:S02]  /*7cf0*/  @!P1 SYNCS.PHASECHK.TRANS64 P1, [R2+URZ+0x70], R5 ;  /* 0x00007005020095a7 */ /* 0x000ee400080210ff */
[----:B---3--:R-:W-:Y:S05]  /*7d00*/  @!P1 BRA `(.L_x_50) ;  /* 0xfffffffc00f09947 */ /* 0x008fea000383ffff */
[----:B------:R-:W-:Y:S05]  /*7d10*/  BRA `(.L_x_125) ;  /* 0xffffffac00f87947 */ /* 0x000fea000383ffff */
.L_x_53:
[----:B------:R-:W-:-:S07]  /*7d20*/  MOV R0, UR4 ;  /* 0x0000000400007c02 */ /* 0x000fce0008000f00 */
.L_x_126:
[----:B--2---:R2:W3:Y:S02]  /*7d30*/  SYNCS.PHASECHK.TRANS64.TRYWAIT P0, [R0+URZ+0x80], R3 ;  /* 0x00008003000075a7 */ /* 0x0044e400080011ff */
[----:B---3--:R-:W-:Y:S05]  /*7d40*/  @!P0 NANOSLEEP.SYNCS 0x989680 ;  /* 0x009896800000895d */ /* 0x008fea0003900000 */
[----:B------:R-:W3:Y:S02]  /*7d50*/  @!P0 SYNCS.PHASECHK.TRANS64 P0, [R0+URZ+0x80], R3 ;  /* 0x00008003000085a7 */ /* 0x000ee400080010ff */
[----:B---3--:R-:W-:Y:S05]  /*7d60*/  @!P0 BRA `(.L_x_126) ;  /* 0xfffffffc00f08947 */ /* 0x008fea000383ffff */
[----:B------:R-:W-:Y:S05]  /*7d70*/  BRA `(.L_x_52) ;  /* 0xffffffb0004c7947 */ /* 0x000fea000383ffff */
.L_x_60:
[----:B-1----:R1:W2:Y:S02]  /*7d80*/  SYNCS.PHASECHK.TRANS64.TRYWAIT P1, [R0+URZ+0x70], R5 ;  /* 0x00007005000075a7 */ /* 0x0022a400080211ff */
[----:B--2---:R-:W-:Y:S05]  /*7d90*/  @!P1 NANOSLEEP.SYNCS 0x989680 ;  /* 0x009896800000995d */ /* 0x004fea0003900000 */
[----:B------:R-:W2:Y:S02]  /*7da0*/  @!P1 SYNCS.PHASECHK.TRANS64 P1, [R0+URZ+0x70], R5 ;  /* 0x00007005000095a7 */ /* 0x000ea400080210ff */
[----:B--2---:R-:W-:Y:S05]  /*7db0*/  @!P1 BRA `(.L_x_60) ;  /* 0xfffffffc00f09947 */ /* 0x004fea000383ffff */
[----:B------:R-:W-:Y:S05]  /*7dc0*/  BRA `(.L_x_127) ;  /* 0xffffffb400c47947 */ /* 0x000fea000383ffff */
.L_x_61:
[----:B------:R-:W-:-:S07]  /*7dd0*/  MOV R3, UR31 ;  /* 0x0000001f00037c02 */ /* 0x000fce0008000f00 */
.L_x_128:
[----:B-1----:R1:W2:Y:S02]  /*7de0*/  SYNCS.PHASECHK.TRANS64.TRYWAIT P0, [R3+URZ+0xb0], R0 ;  /* 0x0000b000030075a7 */ /* 0x0022a400080011ff */
[----:B--2---:R-:W-:Y:S05]  /*7df0*/  @!P0 NANOSLEEP.SYNCS 0x989680 ;  /* 0x009896800000895d */ /* 0x004fea0003900000 */
[----:B------:R-:W2:Y:S02]  /*7e00*/  @!P0 SYNCS.PHASECHK.TRANS64 P0, [R3+URZ+0xb0], R0 ;  /* 0x0000b000030085a7 */ /* 0x000ea400080010ff */
[----:B--2---:R-:W-:Y:S05]  /*7e10*/  @!P0 BRA `(.L_x_128) ;  /* 0xfffffffc00f08947 */ /* 0x004fea000383ffff */
[----:B------:R-:W-:Y:S05]  /*7e20*/  BRA `(.L_x_129) ;  /* 0xffffffb800147947 */ /* 0x000fea000383ffff */
.L_x_64:
[----:B------:R-:W-:Y:S07]  /*7e30*/  MOV R0, UR5 ;  /* 0x0000000500007c02 */ /* 0x000fee0008000f00 */
.L_x_130:
[----:B-1----:R1:W2:Y:S02]  /*7e40*/  SYNCS.PHASECHK.TRANS64.TRYWAIT P0, [R0+URZ], R3 ;  /* 0x00000003000075a7 */ /* 0x0022a400080011ff */
[----:B--2---:R-:W-:Y:S05]  /*7e50*/  @!P0 NANOSLEEP.SYNCS 0x989680 ;  /* 0x009896800000895d */ /* 0x004fea0003900000 */
[----:B------:R-:W2:Y:S02]  /*7e60*/  @!P0 SYNCS.PHASECHK.TRANS64 P0, [R0+URZ], R3 ;  /* 0x00000003000085a7 */ /* 0x000ea400080010ff */
[----:B--2---:R-:W-:Y:S05]  /*7e70*/  @!P0 BRA `(.L_x_130) ;  /* 0xfffffffc00f08947 */ /* 0x004fea000383ffff */
[----:B------:R-:W-:Y:S05]  /*7e80*/  BRA `(.L_x_63) ;  /* 0xffffffb800307947 */ /* 0x000fea000383ffff */
.L_x_67:
[----:B------:R-:W-:-:S07]  /*7e90*/  MOV R0, UR4 ;  /* 0x0000000400007c02 */ /* 0x000fce0008000f00 */
.L_x_131:
[----:B--2---:R2:W4:Y:S02]  /*7ea0*/  SYNCS.PHASECHK.TRANS64.TRYWAIT P0, [R0+URZ], R3 ;  /* 0x00000003000075a7 */ /* 0x00452400080011ff */
[----:B----4-:R-:W-:Y:S05]  /*7eb0*/  @!P0 NANOSLEEP.SYNCS 0x989680 ;  /* 0x009896800000895d */ /* 0x010fea0003900000 */
[----:B------:R-:W4:Y:S02]  /*7ec0*/  @!P0 SYNCS.PHASECHK.TRANS64 P0, [R0+URZ], R3 ;  /* 0x00000003000085a7 */ /* 0x000f2400080010ff */
[----:B----4-:R-:W-:Y:S05]  /*7ed0*/  @!P0 BRA `(.L_x_131) ;  /* 0xfffffffc00f08947 */ /* 0x010fea000383ffff */
[----:B------:R-:W-:Y:S05]  /*7ee0*/  BRA `(.L_x_132) ;  /* 0xffffffbc000c7947 */ /* 0x000fea000383ffff */
.L_x_68:
[----:B------:R-:W-:-:S07]  /*7ef0*/  MOV R0, UR5 ;  /* 0x0000000500007c02 */ /* 0x000fce0008000f00 */
.L_x_133:
[----:B-1----:R1:W2:Y:S02]  /*7f00*/  SYNCS.PHASECHK.TRANS64.TRYWAIT P0, [R0+URZ], R3 ;  /* 0x00000003000075a7 */ /* 0x0022a400080011ff */
[----:B--2---:R-:W-:Y:S05]  /*7f10*/  @!P0 NANOSLEEP.SYNCS 0x989680 ;  /* 0x009896800000895d */ /* 0x004fea0003900000 */
[----:B------:R-:W2:Y:S02]  /*7f20*/  @!P0 SYNCS.PHASECHK.TRANS64 P0, [R0+URZ], R3 ;  /* 0x00000003000085a7 */ /* 0x000ea400080010ff */
[----:B--2---:R-:W-:Y:S05]  /*7f30*/  @!P0 BRA `(.L_x_133) ;  /* 0xfffffffc00f08947 */ /* 0x004fea000383ffff */
[----:B------:R-:W-:Y:S05]  /*7f40*/  BRA `(.L_x_134) ;  /* 0xffffffbc00187947 */ /* 0x000fea000383ffff */
.L_x_69:
[----:B------:R-:W-:-:S07]  /*7f50*/  MOV R0, UR5 ;  /* 0x0000000500007c02 */ /* 0x000fce0008000f00 */
.L_x_135:
[----:B-1----:R1:W2:Y:S02]  /*7f60*/  SYNCS.PHASECHK.TRANS64.TRYWAIT P0, [R0+URZ], R3 ;  /* 0x00000003000075a7 */ /* 0x0022a400080011ff */
[----:B--2---:R-:W-:Y:S05]  /*7f70*/  @!P0 NANOSLEEP.SYNCS 0x989680 ;  /* 0x009896800000895d */ /* 0x004fea0003900000 */
[----:B------:R-:W2:Y:S02]  /*7f80*/  @!P0 SYNCS.PHASECHK.TRANS64 P0, [R0+URZ], R3 ;  /* 0x00000003000085a7 */ /* 0x000ea400080010ff */
[----:B--2---:R-:W-:Y:S05]  /*7f90*/  @!P0 BRA `(.L_x_135) ;  /* 0xfffffffc00f08947 */ /* 0x004fea000383ffff */
[----:B------:R-:W-:Y:S05]  /*7fa0*/  BRA `(.L_x_136) ;  /* 0xffffffbc00247947 */ /* 0x000fea000383ffff */
.L_x_70:
[----:B------:R-:W-:-:S07]  /*7fb0*/  MOV R0, UR4 ;  /* 0x0000000400007c02 */ /* 0x000fce0008000f00 */
.L_x_137:
[----:B-1----:R1:W2:Y:S02]  /*7fc0*/  SYNCS.PHASECHK.TRANS64.TRYWAIT P0, [R0+URZ], R3 ;  /* 0x00000003000075a7 */ /* 0x0022a400080011ff */
[----:B--2---:R-:W-:Y:S05]  /*7fd0*/  @!P0 NANOSLEEP.SYNCS 0x989680 ;  /* 0x009896800000895d */ /* 0x004fea0003900000 */
[----:B------:R-:W2:Y:S02]  /*7fe0*/  @!P0 SYNCS.PHASECHK.TRANS64 P0, [R0+URZ], R3 ;  /* 0x00000003000085a7 */ /* 0x000ea400080010ff */
[----:B--2---:R-:W-:Y:S05]  /*7ff0*/  @!P0 BRA `(.L_x_137) ;  /* 0xfffffffc00f08947 */ /* 0x004fea000383ffff */
[----:B------:R-:W-:Y:S05]  /*8000*/  BRA `(.L_x_138) ;  /* 0xffffffbc00307947 */ /* 0x000fea000383ffff */
.L_x_75:
[----:B--2---:R2:W3:Y:S02]  /*8010*/  SYNCS.PHASECHK.TRANS64.TRYWAIT P0, [R12+URZ+0x70], R9 ;  /* 0x000070090c0075a7 */ /* 0x0044e400080011ff */
[----:B---3--:R-:W-:Y:S05]  /*8020*/  @!P0 NANOSLEEP.SYNCS 0x989680 ;  /* 0x009896800000895d */ /* 0x008fea0003900000 */
[----:B------:R-:W3:Y:S02]  /*8030*/  @!P0 SYNCS.PHASECHK.TRANS64 P0, [R12+URZ+0x70], R9 ;  /* 0x000070090c0085a7 */ /* 0x000ee400080010ff */
[----:B---3--:R-:W-:Y:S05]  /*8040*/  @!P0 BRA `(.L_x_75) ;  /* 0xfffffffc00f08947 */ /* 0x008fea000383ffff */
[----:B------:R-:W-:Y:S05]  /*8050*/  BRA `(.L_x_139) ;  /* 0xffffffc000507947 */ /* 0x000fea000383ffff */
.L_x_78:
[----:B------:R-:W-:Y:S07]  /*8060*/  MOV R0, UR21 ;  /* 0x0000001500007c02 */ /* 0x000fee0008000f00 */
.L_x_140:
[----:B--2---:R2:W3:Y:S02]  /*8070*/  SYNCS.PHASECHK.TRANS64.TRYWAIT P2, [R0+URZ+0x68], R11 ;  /* 0x0000680b000075a7 */ /* 0x0044e400080411ff */
[----:B---3--:R-:W-:Y:S05]  /*8080*/  @!P2 NANOSLEEP.SYNCS 0x989680 ;  /* 0x009896800000a95d */ /* 0x008fea0003900000 */
[----:B------:R-:W3:Y:S02]  /*8090*/  @!P2 SYNCS.PHASECHK.TRANS64 P2, [R0+URZ+0x68], R11 ;  /* 0x0000680b0000a5a7 */ /* 0x000ee400080410ff */
[----:B---3--:R-:W-:Y:S05]  /*80a0*/  @!P2 BRA `(.L_x_140) ;  /* 0xfffffffc00f0a947 */ /* 0x008fea000383ffff */
[----:B------:R-:W-:Y:S05]  /*80b0*/  BRA `(.L_x_77) ;  /* 0xffffffc400b87947 */ /* 0x000fea000383ffff */
.L_x_81:
[----:B--2---:R-:W-:Y:S07]  /*80c0*/  MOV R0, UR21 ;  /* 0x0000001500007c02 */ /* 0x004fee0008000f00 */
.L_x_141:
[----:B--2---:R2:W3:Y:S02]  /*80d0*/  SYNCS.PHASECHK.TRANS64.TRYWAIT P0, [R0+URZ+0x50], R9 ;  /* 0x00005009000075a7 */ /* 0x0044e400080011ff */
[----:B---3--:R-:W-:Y:S05]  /*80e0*/  @!P0 NANOSLEEP.SYNCS 0x989680 ;  /* 0x009896800000895d */ /* 0x008fea0003900000 */
[----:B------:R-:W3:Y:S02]  /*80f0*/  @!P0 SYNCS.PHASECHK.TRANS64 P0, [R0+URZ+0x50], R9 ;  /* 0x00005009000085a7 */ /* 0x000ee400080010ff */
[----:B---3--:R-:W-:Y:S05]  /*8100*/  @!P0 BRA `(.L_x_141) ;  /* 0xfffffffc00f08947 */ /* 0x008fea000383ffff */
[----:B------:R-:W-:Y:S05]  /*8110*/  BRA `(.L_x_142) ;  /* 0xffffffc800147947 */ /* 0x000fea000383ffff */
.L_x_82:
[----:B------:R-:W-:Y:S07]  /*8120*/  MOV R0, UR21 ;  /* 0x0000001500007c02 */ /* 0x000fee0008000f00 */
.L_x_143:
[----:B--2---:R2:W3:Y:S02]  /*8130*/  SYNCS.PHASECHK.TRANS64.TRYWAIT P0, [R0+URZ+0x58], R9 ;  /* 0x00005809000075a7 */ /* 0x0044e400080011ff */
[----:B---3--:R-:W-:Y:S05]  /*8140*/  @!P0 NANOSLEEP.SYNCS 0x989680 ;  /* 0x009896800000895d */ /* 0x008fea0003900000 */
[----:B------:R-:W3:Y:S02]  /*8150*/  @!P0 SYNCS.PHASECHK.TRANS64 P0, [R0+URZ+0x58], R9 ;  /* 0x00005809000085a7 */ /* 0x000ee400080010ff */
[----:B---3--:R-:W-:Y:S05]  /*8160*/  @!P0 BRA `(.L_x_143) ;  /* 0xfffffffc00f08947 */ /* 0x008fea000383ffff */
[----:B------:R-:W-:Y:S05]  /*8170*/  BRA `(.L_x_144) ;  /* 0xffffffc8004c7947 */ /* 0x000fea000383ffff */
.L_x_84:
[----:B------:R-:W-:-:S07]  /*8180*/  MOV R0, UR21 ;  /* 0x0000001500007c02 */ /* 0x000fce0008000f00 */
.L_x_145:
[----:B---3--:R3:W4:Y:S02]  /*8190*/  SYNCS.PHASECHK.TRANS64.TRYWAIT P0, [R0+URZ+0x50], R3 ;  /* 0x00005003000075a7 */ /* 0x00872400080011ff */
[----:B----4-:R-:W-:Y:S05]  /*81a0*/  @!P0 NANOSLEEP.SYNCS 0x989680 ;  /* 0x009896800000895d */ /* 0x010fea0003900000 */
[----:B------:R-:W4:Y:S02]  /*81b0*/  @!P0 SYNCS.PHASECHK.TRANS64 P0, [R0+URZ+0x50], R3 ;  /* 0x00005003000085a7 */ /* 0x000f2400080010ff */
[----:B----4-:R-:W-:Y:S05]  /*81c0*/  @!P0 BRA `(.L_x_145) ;  /* 0xfffffffc00f08947 */ /* 0x010fea000383ffff */
[----:B------:R-:W-:Y:S05]  /*81d0*/  BRA `(.L_x_146) ;  /* 0xffffffc800bc7947 */ /* 0x000fea000383ffff */
.L_x_86:
[----:B-1----:R1:W2:Y:S02]  /*81e0*/  SYNCS.PHASECHK.TRANS64.TRYWAIT P0, [R3+URZ+0x70], R0 ;  /* 0x00007000030075a7 */ /* 0x0022a400080011ff */
[----:B--2---:R-:W-:Y:S05]  /*81f0*/  @!P0 NANOSLEEP.SYNCS 0x989680 ;  /* 0x009896800000895d */ /* 0x004fea0003900000 */
[----:B------:R-:W2:Y:S02]  /*8200*/  @!P0 SYNCS.PHASECHK.TRANS64 P0, [R3+URZ+0x70], R0 ;  /* 0x00007000030085a7 */ /* 0x000ea400080010ff */
[----:B--2---:R-:W-:Y:S05]  /*8210*/  @!P0 BRA `(.L_x_86) ;  /* 0xfffffffc00f08947 */ /* 0x004fea000383ffff */
[----:B------:R-:W-:Y:S05]  /*8220*/  BRA `(.L_x_147) ;  /* 0xffffffcc00847947 */ /* 0x000fea000383ffff */
.L_x_97:
[----:B--2---:R2:W1:Y:S02]  /*8230*/  SYNCS.PHASECHK.TRANS64.TRYWAIT P1, [R2+URZ+0x40], R5 ;  /* 0x00004005020075a7 */ /* 0x00446400080211ff */
[----:B-1----:R-:W-:Y:S05]  /*8240*/  @!P1 NANOSLEEP.SYNCS 0x989680 ;  /* 0x009896800000995d */ /* 0x002fea0003900000 */
[----:B------:R-:W1:Y:S02]  /*8250*/  @!P1 SYNCS.PHASECHK.TRANS64 P1, [R2+URZ+0x40], R5 ;  /* 0x00004005020095a7 */ /* 0x000e6400080210ff */
[----:B-1----:R-:W-:Y:S05]  /*8260*/  @!P1 BRA `(.L_x_97) ;  /* 0xfffffffc00f09947 */ /* 0x002fea000383ffff */
[----:B------:R-:W-:Y:S05]  /*8270*/  BRA `(.L_x_96) ;  /* 0xffffffd800f87947 */ /* 0x000fea000383ffff */
.L_x_99:
[----:B--2---:R2:W4:Y:S02]  /*8280*/  SYNCS.PHASECHK.TRANS64.TRYWAIT P0, [R100+URZ+0x90], R3 ;  /* 0x00009003640075a7 */ /* 0x00452400080011ff */
[----:B----4-:R-:W-:Y:S05]  /*8290*/  @!P0 NANOSLEEP.SYNCS 0x989680 ;  /* 0x009896800000895d */ /* 0x010fea0003900000 */
[----:B------:R-:W4:Y:S02]  /*82a0*/  @!P0 SYNCS.PHASECHK.TRANS64 P0, [R100+URZ+0x90], R3 ;  /* 0x00009003640085a7 */ /* 0x000f2400080010ff */
[----:B----4-:R-:W-:Y:S05]  /*82b0*/  @!P0 BRA `(.L_x_99) ;  /* 0xfffffffc00f08947 */ /* 0x010fea000383ffff */
[----:B------:R-:W-:Y:S05]  /*82c0*/  BRA `(.L_x_98) ;  /* 0xffffffdc00487947 */ /* 0x000fea000383ffff */
.L_x_107:
[----:B---3--:R3:W4:Y:S02]  /*82d0*/  SYNCS.PHASECHK.TRANS64.TRYWAIT P0, [R109+URZ+0x40], R4 ;  /* 0x000040046d0075a7 */ /* 0x00872400080011ff */
[----:B----4-:R-:W-:Y:S05]  /*82e0*/  @!P0 NANOSLEEP.SYNCS 0x989680 ;  /* 0x009896800000895d */ /* 0x010fea0003900000 */
[----:B------:R-:W4:Y:S02]  /*82f0*/  @!P0 SYNCS.PHASECHK.TRANS64 P0, [R109+URZ+0x40], R4 ;  /* 0x000040046d0085a7 */ /* 0x000f2400080010ff */
[----:B----4-:R-:W-:Y:S05]  /*8300*/  @!P0 BRA `(.L_x_107) ;  /* 0xfffffffc00f08947 */ /* 0x010fea000383ffff */
[----:B------:R-:W-:Y:S05]  /*8310*/  BRA `(.L_x_106) ;  /* 0xffffffe8003c7947 */ /* 0x000fea000383ffff */
        .weak           $__internal_0_$__cuda_sm10x_tcgen05_guardrail_trap_col_being_dealloced_not_returned_by_alloc
        .type           $__internal_0_$__cuda_sm10x_tcgen05_guardrail_trap_col_being_dealloced_not_returned_by_alloc,@function
        .size           $__internal_0_$__cuda_sm10x_tcgen05_guardrail_trap_col_being_dealloced_not_returned_by_alloc,($__internal_1_$__cuda_sm10x_tcgen05_guardrail_trap_phase_invalid_during_alloc - $__internal_0_$__cuda_sm10x_tcgen05_guardrail_trap_col_being_dealloced_not_returned_by_alloc)
$__internal_0_$__cuda_sm10x_tcgen05_guardrail_trap_col_being_dealloced_not_returned_by_alloc:
[----:B------:R-:W-:Y:S05]  /*8320*/  BPT.TRAP 0x1 ;  /* 0x000000040000795c */ /* 0x000fea0000300000 */
[----:B------:R-:W-:-:S04]  /*8330*/  HFMA2 R3, -RZ, RZ, 0, 0 ;  /* 0x00000000ff037431 */ /* 0x000fc800000001ff */
[----:B------:R-:W-:Y:S05]  /*8340*/  RET.REL.NODEC R2 `(_ZN7cutlass13device_kernelINS_4gemm6kernel13GemmUniversalIN4cute5tupleIJiiiiEEENS1_10collective13CollectiveMmaINS1_35MainloopSm100TmaUmmaWarpSpecializedILi4ELi2ELi4ENS5_IJNS4_1CILi2EEESB_NSA_ILi1EEEEEEEENS5_IJNSA_ILi64EEENSA_ILi128EEESG_EEENS_12float_e5m2_tENS5_IJlSC_lEEESI_SJ_NS4_8TiledMMAINS4_8MMA_AtomIJNS4_10MMA_TraitsINS4_19SM100_MMA_F8F6F4_SSEJSI_SI_fSF_SG_NS4_17integral_constantINS4_4UMMA5MajorELSQ_0EEESR_NSO_INSP_7ScaleInELSS_0EEEST_EEEEEENS4_6LayoutINS5_IJSC_SC_SC_EEENS5_IJNSA_ILi0EEESY_SY_EEEEENS5_IJNS4_10UnderscoreES11_S11_EEEEENS4_23SM90_TMA_LOAD_MULTICASTENS4_14ComposedLayoutINS4_7SwizzleILi3ELi4ELi3EEENS4_18smem_ptr_flag_bitsILi8EEENSW_INS5_IJNSA_ILi8EEESG_EEENS5_IJSG_SC_EEEEEEEvNS4_8identityES14_S1E_vS1F_EENS_8epilogue10collective18CollectiveEpilogueINS1H_23Sm100TmaWarpSpecializedILi2ELi2ELi32ELb0ELb0EEEJSH_NS5_IJNSW_ISF_SC_EES1M_EEESI_SJ_SI_SJ_NS1H_6fusion15FusionCallbacksIS1L_NS1O_17LinearCombinationISI_fSI_fLNS_15FloatRoundStyleE2EEESH_S1N_JEEENS4_5SM1004TMEM4LOAD26SM100_TMEM_LOAD_16dp32b32xENS4_13SM90_TMA_LOADENS15_INS16_ILi2ELi4ELi3EEES19_NSW_INS5_IJS1A_SF_EEENS5_IJSF_SC_EEEEEEENS4_39AutoVectorizingCopyWithAssumedAlignmentILi128EEENS4_14SM90_TMA_STOREES23_S25_S25_EEEvvEEEEvNT_6ParamsE) ;  /* 0xffffff7c022c7950 */ /* 0x000fea0003c3ffff */
        .weak           $__internal_1_$__cuda_sm10x_tcgen05_guardrail_trap_phase_invalid_during_alloc
        .type           $__internal_1_$__cuda_sm10x_tcgen05_guardrail_trap_phase_invalid_during_alloc,@function
        .size           $__internal_1_$__cuda_sm10x_tcgen05_guardrail_trap_phase_invalid_during_alloc,($__internal_2_$__cuda_sm10x_tcgen05_guardrail_trap_unallocated_columns_being_dealloced - $__internal_1_$__cuda_sm10x_tcgen05_guardrail_trap_phase_invalid_during_alloc)
$__internal_1_$__cuda_sm10x_tcgen05_guardrail_trap_phase_invalid_during_alloc:
[----:B------:R-:W-:Y:S05]  /*8350*/  BPT.TRAP 0x1 ;  /* 0x000000040000795c */ /* 0x000fea0000300000 */
[----:B------:R-:W-:-:S04]  /*8360*/  MOV R5, 0x0 ;  /* 0x0000000000057802 */ /* 0x000fc80000000f00 */
[----:B------:R-:W-:Y:S05]  /*8370*/  RET.REL.NODEC R4 `(_ZN7cutlass13device_kernelINS_4gemm6kernel13GemmUniversalIN4cute5tupleIJiiiiEEENS1_10collective13CollectiveMmaINS1_35MainloopSm100TmaUmmaWarpSpecializedILi4ELi2ELi4ENS5_IJNS4_1CILi2EEESB_NSA_ILi1EEEEEEEENS5_IJNSA_ILi64EEENSA_ILi128EEESG_EEENS_12float_e5m2_tENS5_IJlSC_lEEESI_SJ_NS4_8TiledMMAINS4_8MMA_AtomIJNS4_10MMA_TraitsINS4_19SM100_MMA_F8F6F4_SSEJSI_SI_fSF_SG_NS4_17integral_constantINS4_4UMMA5MajorELSQ_0EEESR_NSO_INSP_7ScaleInELSS_0EEEST_EEEEEENS4_6LayoutINS5_IJSC_SC_SC_EEENS5_IJNSA_ILi0EEESY_SY_EEEEENS5_IJNS4_10UnderscoreES11_S11_EEEEENS4_23SM90_TMA_LOAD_MULTICASTENS4_14ComposedLayoutINS4_7SwizzleILi3ELi4ELi3EEENS4_18smem_ptr_flag_bitsILi8EEENSW_INS5_IJNSA_ILi8EEESG_EEENS5_IJSG_SC_EEEEEEEvNS4_8identityES14_S1E_vS1F_EENS_8epilogue10collective18CollectiveEpilogueINS1H_23Sm100TmaWarpSpecializedILi2ELi2ELi32ELb0ELb0EEEJSH_NS5_IJNSW_ISF_SC_EES1M_EEESI_SJ_SI_SJ_NS1H_6fusion15FusionCallbacksIS1L_NS1O_17LinearCombinationISI_fSI_fLNS_15FloatRoundStyleE2EEESH_S1N_JEEENS4_5SM1004TMEM4LOAD26SM100_TMEM_LOAD_16dp32b32xENS4_13SM90_TMA_LOADENS15_INS16_ILi2ELi4ELi3EEES19_NSW_INS5_IJS1A_SF_EEENS5_IJSF_SC_EEEEEEENS4_39AutoVectorizingCopyWithAssumedAlignmentILi128EEENS4_14SM90_TMA_STOREES23_S25_S25_EEEvvEEEEvNT_6ParamsE) ;  /* 0xffffff7c04207950 */ /* 0x000fea0003c3ffff */
        .weak           $__internal_2_$__cuda_sm10x_tcgen05_guardrail_trap_unallocated_columns_being_dealloced
        .type           $__internal_2_$__cuda_sm10x_tcgen05_guardrail_trap_unallocated_columns_being_dealloced,@function
        .size           $__internal_2_$__cuda_sm10x_tcgen05_guardrail_trap_unallocated_columns_being_dealloced,(.L_x_149 - $__internal_2_$__cuda_sm10x_tcgen05_guardrail_trap_unallocated_columns_being_dealloced)
$__internal_2_$__cuda_sm10x_tcgen05_guardrail_trap_unallocated_columns_being_dealloced:
[----:B------:R-:W-:Y:S05]  /*8380*/  BPT.TRAP 0x1 ;  /* 0x000000040000795c */ /* 0x000fea0000300000 */
[----:B------:R-:W-:-:S04]  /*8390*/  HFMA2 R3, -RZ, RZ, 0, 0 ;  /* 0x00000000ff037431 */ /* 0x000fc800000001ff */
[----:B------:R-:W-:Y:S05]  /*83a0*/  RET.REL.NODEC R2 `(_ZN7cutlass13device_kernelINS_4gemm6kernel13GemmUniversalIN4cute5tupleIJiiiiEEENS1_10collective13CollectiveMmaINS1_35MainloopSm100TmaUmmaWarpSpecializedILi4ELi2ELi4ENS5_IJNS4_1CILi2EEESB_NSA_ILi1EEEEEEEENS5_IJNSA_ILi64EEENSA_ILi128EEESG_EEENS_12float_e5m2_tENS5_IJlSC_lEEESI_SJ_NS4_8TiledMMAINS4_8MMA_AtomIJNS4_10MMA_TraitsINS4_19SM100_MMA_F8F6F4_SSEJSI_SI_fSF_SG_NS4_17integral_constantINS4_4UMMA5MajorELSQ_0EEESR_NSO_INSP_7ScaleInELSS_0EEEST_EEEEEENS4_6LayoutINS5_IJSC_SC_SC_EEENS5_IJNSA_ILi0EEESY_SY_EEEEENS5_IJNS4_10UnderscoreES11_S11_EEEEENS4_23SM90_TMA_LOAD_MULTICASTENS4_14ComposedLayoutINS4_7SwizzleILi3ELi4ELi3EEENS4_18smem_ptr_flag_bitsILi8EEENSW_INS5_IJNSA_ILi8EEESG_EEENS5_IJSG_SC_EEEEEEEvNS4_8identityES14_S1E_vS1F_EENS_8epilogue10collective18CollectiveEpilogueINS1H_23Sm100TmaWarpSpecializedILi2ELi2ELi32ELb0ELb0EEEJSH_NS5_IJNSW_ISF_SC_EES1M_EEESI_SJ_SI_SJ_NS1H_6fusion15FusionCallbacksIS1L_NS1O_17LinearCombinationISI_fSI_fLNS_15FloatRoundStyleE2EEESH_S1N_JEEENS4_5SM1004TMEM4LOAD26SM100_TMEM_LOAD_16dp32b32xENS4_13SM90_TMA_LOADENS15_INS16_ILi2ELi4ELi3EEES19_NSW_INS5_IJS1A_SF_EEENS5_IJSF_SC_EEEEEEENS4_39AutoVectorizingCopyWithAssumedAlignmentILi128EEENS4_14SM90_TMA_STOREES23_S25_S25_EEEvvEEEEvNT_6ParamsE) ;  /* 0xffffff7c02147950 */ /* 0x000fea0003c3ffff */
.L_x_148:
[----:B------:R-:W-:-:S00]  /*83b0*/  BRA `(.L_x_148) ;  /* 0xfffffffc00fc7947 */ /* 0x000fc0000383ffff */
[----:B------:R-:W-:-:S00]  /*83c0*/  NOP ;  /* 0x0000000000007918 */ /* 0x000fc00000000000 */
        /* <DEDUP_REMOVED lines=11> */
.L_x_149:


//--------------------- .nv.global.init           --------------------------
	.section	.nv.global.init,"aw",@progbits
.nv.global.init:
	.type		$str$27,@object
	.size		$str$27,($str$28 - $str$27)
$str$27:
        /*0000*/ 	.byte	0x28, 0x61, 0x64, 0x64, 0x72, 0x65, 0x73, 0x73, 0x20, 0x26, 0x20, 0x6d, 0x61, 0x73, 0x6b, 0x29
        /*0010*/ 	.byte	0x20, 0x3d, 0x3d, 0x20, 0x30, 0x00
	.type		$str$28,@object
	.size		$str$28,($str$26 - $str$28)
$str$28:
        /*0016*/ 	.byte	0x2f, 0x74, 0x6d, 0x70, 0x2f, 0x63, 0x75, 0x74, 0x6c, 0x61, 0x73, 0x73, 0x5f, 0x73, 0x77, 0x65
        /*0026*/ 	.byte	0x65, 0x70, 0x5f, 0x73, 0x72, 0x63, 0x2f, 0x69, 0x6e, 0x63, 0x6c, 0x75, 0x64, 0x65, 0x2f, 0x63
        /*0036*/ 	.byte	0x75, 0x74, 0x65, 0x2f, 0x70, 0x6f, 0x69, 0x6e, 0x74, 0x65, 0x72, 0x5f, 0x66, 0x6c, 0x61, 0x67
        /*0046*/ 	.byte	0x67, 0x65, 0x64, 0x2e, 0x68, 0x70, 0x70, 0x00
	.type		$str$26,@object
	.size		$str$26,($str$25 - $str$26)
$str$26:
        /*004e*/ 	.byte	0x2f, 0x74, 0x6d, 0x70, 0x2f, 0x63, 0x75, 0x74, 0x6c, 0x61, 0x73, 0x73, 0x5f, 0x73, 0x77, 0x65
        /*005e*/ 	.byte	0x65, 0x70, 0x5f, 0x73, 0x72, 0x63, 0x2f, 0x69, 0x6e, 0x63, 0x6c, 0x75, 0x64, 0x65, 0x2f, 0x63
        /*006e*/ 	.byte	0x75, 0x74, 0x65, 0x2f, 0x61, 0x74, 0x6f, 0x6d, 0x2f, 0x63, 0x6f, 0x70, 0x79, 0x5f, 0x74, 0x72
        /*007e*/ 	.byte	0x61, 0x69, 0x74, 0x73, 0x5f, 0x73, 0x6d, 0x31, 0x30, 0x30, 0x2e, 0x68, 0x70, 0x70, 0x00
	.type		$str$25,@object
	.size		$str$25,(__unnamed_1 - $str$25)
$str$25:
        /*008d*/ 	.byte	0x28, 0x28, 0x75, 0x69, 0x6e, 0x74, 0x33, 0x32, 0x5f, 0x74, 0x28, 0x74, 0x68, 0x72, 0x65, 0x61
        /*009d*/ 	.byte	0x64, 0x49, 0x64, 0x78, 0x2e, 0x78, 0x29, 0x20, 0x2f, 0x20, 0x33, 0x32, 0x29, 0x20, 0x25, 0x20
        /*00ad*/ 	.byte	0x34, 0x29, 0x20, 0x3d, 0x3d, 0x20, 0x28, 0x28, 0x28, 0x74, 0x6d, 0x65, 0x6d, 0x5f, 0x61, 0x64
        /*00bd*/ 	.byte	0x64, 0x72, 0x20, 0x3e, 0x3e, 0x20, 0x31, 0x36, 0x29, 0x20, 0x2f, 0x20, 0x33, 0x32, 0x29, 0x20
        /*00cd*/ 	.byte	0x25, 0x20, 0x34, 0x29, 0x00
	.type		__unnamed_1,@object
	.size		__unnamed_1,(__unnamed_2 - __unnamed_1)
__unnamed_1:
        /*00d2*/ 	.byte	0x61, 0x75, 0x74, 0x6f, 0x20, 0x63, 0x75, 0x74, 0x65, 0x3a, 0x3a, 0x61, 0x73, 0x5f, 0x70, 0x6f
        /* <DEDUP_REMOVED lines=24> */
        /*0262*/ 	.byte	0x3c, 0x34, 0x30, 0x39, 0x36, 0x3e, 0x3e, 0x3e, 0x3e, 0x5d, 0x00
	.type		__unnamed_2,@object
	.size		__unnamed_2,(.L_2 - __unnamed_2)
__unnamed_2:
        /* <DEDUP_REMOVED lines=40> */
        /*04ed*/ 	.byte	0x74, 0x65, 0x3a, 0x3a, 0x43, 0x3c, 0x30, 0x3e, 0x3e, 0x3e, 0x3e, 0x5d, 0x00
.L_2:


//--------------------- .nv.shared._ZN7cutlass13device_kernelINS_4gemm6kernel13GemmUniversalIN4cute5tupleIJiiiiEEENS1_10collective13CollectiveMmaINS1_35MainloopSm100TmaUmmaWarpSpecializedILi4ELi2ELi4ENS5_IJNS4_1CILi2EEESB_NSA_ILi1EEEEEEEENS5_IJNSA_ILi64EEENSA_ILi128EEESG_EEENS_12float_e5m2_tENS5_IJlSC_lEEESI_SJ_NS4_8TiledMMAINS4_8MMA_AtomIJNS4_10MMA_TraitsINS4_19SM100_MMA_F8F6F4_SSEJSI_SI_fSF_SG_NS4_17integral_constantINS4_4UMMA5MajorELSQ_0EEESR_NSO_INSP_7ScaleInELSS_0EEEST_EEEEEENS4_6LayoutINS5_IJSC_SC_SC_EEENS5_IJNSA_ILi0EEESY_SY_EEEEENS5_IJNS4_10UnderscoreES11_S11_EEEEENS4_23SM90_TMA_LOAD_MULTICASTENS4_14ComposedLayoutINS4_7SwizzleILi3ELi4ELi3EEENS4_18smem_ptr_flag_bitsILi8EEENSW_INS5_IJNSA_ILi8EEESG_EEENS5_IJSG_SC_EEEEEEEvNS4_8identityES14_S1E_vS1F_EENS_8epilogue10collective18CollectiveEpilogueINS1H_23Sm100TmaWarpSpecializedILi2ELi2ELi32ELb0ELb0EEEJSH_NS5_IJNSW_ISF_SC_EES1M_EEESI_SJ_SI_SJ_NS1H_6fusion15FusionCallbacksIS1L_NS1O_17LinearCombinationISI_fSI_fLNS_15FloatRoundStyleE2EEESH_S1N_JEEENS4_5SM1004TMEM4LOAD26SM100_TMEM_LOAD_16dp32b32xENS4_13SM90_TMA_LOADENS15_INS16_ILi2ELi4ELi3EEES19_NSW_INS5_IJS1A_SF_EEENS5_IJSF_SC_EEEEEEENS4_39AutoVectorizingCopyWithAssumedAlignmentILi128EEENS4_14SM90_TMA_STOREES23_S25_S25_EEEvvEEEEvNT_6ParamsE --------------------------
	.section	.nv.shared._ZN7cutlass13device_kernelINS_4gemm6kernel13GemmUniversalIN4cute5tupleIJiiiiEEENS1_10collective13CollectiveMmaINS1_35MainloopSm100TmaUmmaWarpSpecializedILi4ELi2ELi4ENS5_IJNS4_1CILi2EEESB_NSA_ILi1EEEEEEEENS5_IJNSA_ILi64EEENSA_ILi128EEESG_EEENS_12float_e5m2_tENS5_IJlSC_lEEESI_SJ_NS4_8TiledMMAINS4_8MMA_AtomIJNS4_10MMA_TraitsINS4_19SM100_MMA_F8F6F4_SSEJSI_SI_fSF_SG_NS4_17integral_constantINS4_4UMMA5MajorELSQ_0EEESR_NSO_INSP_7ScaleInELSS_0EEEST_EEEEEENS4_6LayoutINS5_IJSC_SC_SC_EEENS5_IJNSA_ILi0EEESY_SY_EEEEENS5_IJNS4_10UnderscoreES11_S11_EEEEENS4_23SM90_TMA_LOAD_MULTICASTENS4_14ComposedLayoutINS4_7SwizzleILi3ELi4ELi3EEENS4_18smem_ptr_flag_bitsILi8EEENSW_INS5_IJNSA_ILi8EEESG_EEENS5_IJSG_SC_EEEEEEEvNS4_8identityES14_S1E_vS1F_EENS_8epilogue10collective18CollectiveEpilogueINS1H_23Sm100TmaWarpSpecializedILi2ELi2ELi32ELb0ELb0EEEJSH_NS5_IJNSW_ISF_SC_EES1M_EEESI_SJ_SI_SJ_NS1H_6fusion15FusionCallbacksIS1L_NS1O_17LinearCombinationISI_fSI_fLNS_15FloatRoundStyleE2EEESH_S1N_JEEENS4_5SM1004TMEM4LOAD26SM100_TMEM_LOAD_16dp32b32xENS4_13SM90_TMA_LOADENS15_INS16_ILi2ELi4ELi3EEES19_NSW_INS5_IJS1A_SF_EEENS5_IJSF_SC_EEEEEEENS4_39AutoVectorizingCopyWithAssumedAlignmentILi128EEENS4_14SM90_TMA_STOREES23_S25_S25_EEEvvEEEEvNT_6ParamsE,"aw",@nobits
	.sectionflags	@""
	.align	16
	.zero		1024


//--------------------- .nv.shared.reserved.0     --------------------------
	.section	.nv.shared.reserved.0,"aw",@nobits
	.weak		__nv_reservedSMEM_offset_0_alias
	.size		__nv_reservedSMEM_offset_0_alias, 0, 64
	.other		__nv_reservedSMEM_offset_0_alias,@"STO_CUDA_RESERVED_SHARED STV_DEFAULT"
__nv_reservedSMEM_offset_0_alias:
	.zero		0
.nv.shared.reserved.0:
	.zero		64
	.weak		__nv_reservedSMEM_tcgen05_partition
	.type		__nv_reservedSMEM_tcgen05_partition,@object
	.size		__nv_reservedSMEM_tcgen05_partition,(.L_0 - __nv_reservedSMEM_tcgen05_partition)
__nv_reservedSMEM_tcgen05_partition:
	.zero		32
.L_0:


//--------------------- .nv.global                --------------------------
	.section	.nv.global,"aw",@nobits
.nv.global:
	.type		_ZN40_INTERNAL_115693d2_4_k_cu_e519d0fd_104444cute1_E,@object
	.size		_ZN40_INTERNAL_115693d2_4_k_cu_e519d0fd_104444cute1_E,(_ZN40_INTERNAL_115693d2_4_k_cu_e519d0fd_104444cuda3std3__45__cpo6cbeginE - _ZN40_INTERNAL_115693d2_4_k_cu_e519d0fd_104444cute1_E)
_ZN40_INTERNAL_115693d2_4_k_cu_e519d0fd_104444cute1_E:
	.zero		1
	.type		_ZN40_INTERNAL_115693d2_4_k_cu_e519d0fd_104444cuda3std3__45__cpo6cbeginE,@object
	.size		_ZN40_INTERNAL_115693d2_4_k_cu_e519d0fd_104444cuda3std3__45__cpo6cbeginE,(_ZN40_INTERNAL_115693d2_4_k_cu_e519d0fd_104444cuda3std3__48in_placeE - _ZN40_INTERNAL_115693d2_4_k_cu_e519d0fd_104444cuda3std3__45__cpo6cbeginE)
_ZN40_INTERNAL_115693d2_4_k_cu_e519d0fd_104444cuda3std3__45__cpo6cbeginE:
	.zero		1
	.type		_ZN40_INTERNAL_115693d2_4_k_cu_e519d0fd_104444cuda3std3__48in_placeE,@object
	.size		_ZN40_INTERNAL_115693d2_4_k_cu_e519d0fd_104444cuda3std3__48in_placeE,(_ZN40_INTERNAL_115693d2_4_k_cu_e519d0fd_104444cuda3std6ranges3__45__cpo9iter_moveE - _ZN40_INTERNAL_115693d2_4_k_cu_e519d0fd_104444cuda3std3__48in_placeE)
_ZN40_INTERNAL_115693d2_4_k_cu_e519d0fd_104444cuda3std3__48in_placeE:
	.zero		1
	.type		_ZN40_INTERNAL_115693d2_4_k_cu_e519d0fd_104444cuda3std6ranges3__45__cpo9iter_moveE,@object
	.size		_ZN40_INTERNAL_115693d2_4_k_cu_e519d0fd_104444cuda3std6ranges3__45__cpo9iter_moveE,(_ZN40_INTERNAL_115693d2_4_k_cu_e519d0fd_104444cuda3std3__45__cpo5beginE - _ZN40_INTERNAL_115693d2_4_k_cu_e519d0fd_104444cuda3std6ranges3__45__cpo9iter_moveE)
_ZN40_INTERNAL_115693d2_4_k_cu_e519d0fd_104444cuda3std6ranges3__45__cpo9iter_moveE:
	.zero		1
	.type		_ZN40_INTERNAL_115693d2_4_k_cu_e519d0fd_104444cuda3std3__45__cpo5beginE,@object
	.size		_ZN40_INTERNAL_115693d2_4_k_cu_e519d0fd_104444cuda3std3__45__cpo5beginE,(_ZN40_INTERNAL_115693d2_4_k_cu_e519d0fd_104444cuda3std3__442_GLOBAL__N__115693d2_4_k_cu_e519d0fd_104446ignoreE - _ZN40_INTERNAL_115693d2_4_k_cu_e519d0fd_104444cuda3std3__45__cpo5beginE)
_ZN40_INTERNAL_115693d2_4_k_cu_e519d0fd_104444cuda3std3__45__cpo5beginE:
	.zero		1
	.type		_ZN40_INTERNAL_115693d2_4_k_cu_e519d0fd_104444cuda3std3__442_GLOBAL__N__115693d2_4_k_cu_e519d0fd_104446ignoreE,@object
	.size		_ZN40_INTERNAL_115693d2_4_k_cu_e519d0fd_104444cuda3std3__442_GLOBAL__N__115693d2_4_k_cu_e519d0fd_104446ignoreE,(_ZN40_INTERNAL_115693d2_4_k_cu_e519d0fd_104444cute7productE - _ZN40_INTERNAL_115693d2_4_k_cu_e519d0fd_104444cuda3std3__442_GLOBAL__N__115693d2_4_k_cu_e519d0fd_104446ignoreE)
_ZN40_INTERNAL_115693d2_4_k_cu_e519d0fd_104444cuda3std3__442_GLOBAL__N__115693d2_4_k_cu_e519d0fd_104446ignoreE:
	.zero		1
	.type		_ZN40_INTERNAL_115693d2_4_k_cu_e519d0fd_104444cute7productE,@object
	.size		_ZN40_INTERNAL_115693d2_4_k_cu_e519d0fd_104444cute7productE,(_ZN40_INTERNAL_115693d2_4_k_cu_e519d0fd_104444cuda3std3__45__cpo3endE - _ZN40_INTERNAL_115693d2_4_k_cu_e519d0fd_104444cute7productE)
_ZN40_INTERNAL_115693d2_4_k_cu_e519d0fd_104444cute7productE:
	.zero		1
	.type		_ZN40_INTERNAL_115693d2_4_k_cu_e519d0fd_104444cuda3std3__45__cpo3endE,@object
	.size		_ZN40_INTERNAL_115693d2_4_k_cu_e519d0fd_104444cuda3std3__45__cpo3endE,(_ZN40_INTERNAL_115693d2_4_k_cu_e519d0fd_104444cuda3std3__419piecewise_constructE - _ZN40_INTERNAL_115693d2_4_k_cu_e519d0fd_104444cuda3std3__45__cpo3endE)
_ZN40_INTERNAL_115693d2_4_k_cu_e519d0fd_104444cuda3std3__45__cpo3endE:
	.zero		1
	.type		_ZN40_INTERNAL_115693d2_4_k_cu_e519d0fd_104444cuda3std3__419piecewise_constructE,@object
	.size		_ZN40_INTERNAL_115693d2_4_k_cu_e519d0fd_104444cuda3std3__419piecewise_constructE,(_ZN40_INTERNAL_115693d2_4_k_cu_e519d0fd_104444cuda3std3__45__cpo4cendE - _ZN40_INTERNAL_115693d2_4_k_cu_e519d0fd_104444cuda3std3__419piecewise_constructE)
_ZN40_INTERNAL_115693d2_4_k_cu_e519d0fd_104444cuda3std3__419piecewise_constructE:
	.zero		1
	.type		_ZN40_INTERNAL_115693d2_4_k_cu_e519d0fd_104444cuda3std3__45__cpo4cendE,@object
	.size		_ZN40_INTERNAL_115693d2_4_k_cu_e519d0fd_104444cuda3std3__45__cpo4cendE,(_ZN40_INTERNAL_115693d2_4_k_cu_e519d0fd_104444cuda3std6ranges3__45__cpo4swapE - _ZN40_INTERNAL_115693d2_4_k_cu_e519d0fd_104444cuda3std3__45__cpo4cendE)
_ZN40_INTERNAL_115693d2_4_k_cu_e519d0fd_104444cuda3std3__45__cpo4cendE:
	.zero		1
	.type		_ZN40_INTERNAL_115693d2_4_k_cu_e519d0fd_104444cuda3std6ranges3__45__cpo4swapE,@object
	.size		_ZN40_INTERNAL_115693d2_4_k_cu_e519d0fd_104444cuda3std6ranges3__45__cpo4swapE,(.L_10 - _ZN40_INTERNAL_115693d2_4_k_cu_e519d0fd_104444cuda3std6ranges3__45__cpo4swapE)
_ZN40_INTERNAL_115693d2_4_k_cu_e519d0fd_104444cuda3std6ranges3__45__cpo4swapE:
	.zero		1
.L_10:


//--------------------- .nv.constant0._ZN7cutlass13device_kernelINS_4gemm6kernel13GemmUniversalIN4cute5tupleIJiiiiEEENS1_10collective13CollectiveMmaINS1_35MainloopSm100TmaUmmaWarpSpecializedILi4ELi2ELi4ENS5_IJNS4_1CILi2EEESB_NSA_ILi1EEEEEEEENS5_IJNSA_ILi64EEENSA_ILi128EEESG_EEENS_12float_e5m2_tENS5_IJlSC_lEEESI_SJ_NS4_8TiledMMAINS4_8MMA_AtomIJNS4_10MMA_TraitsINS4_19SM100_MMA_F8F6F4_SSEJSI_SI_fSF_SG_NS4_17integral_constantINS4_4UMMA5MajorELSQ_0EEESR_NSO_INSP_7ScaleInELSS_0EEEST_EEEEEENS4_6LayoutINS5_IJSC_SC_SC_EEENS5_IJNSA_ILi0EEESY_SY_EEEEENS5_IJNS4_10UnderscoreES11_S11_EEEEENS4_23SM90_TMA_LOAD_MULTICASTENS4_14ComposedLayoutINS4_7SwizzleILi3ELi4ELi3EEENS4_18smem_ptr_flag_bitsILi8EEENSW_INS5_IJNSA_ILi8EEESG_EEENS5_IJSG_SC_EEEEEEEvNS4_8identityES14_S1E_vS1F_EENS_8epilogue10collective18CollectiveEpilogueINS1H_23Sm100TmaWarpSpecializedILi2ELi2ELi32ELb0ELb0EEEJSH_NS5_IJNSW_ISF_SC_EES1M_EEESI_SJ_SI_SJ_NS1H_6fusion15FusionCallbacksIS1L_NS1O_17LinearCombinationISI_fSI_fLNS_15FloatRoundStyleE2EEESH_S1N_JEEENS4_5SM1004TMEM4LOAD26SM100_TMEM_LOAD_16dp32b32xENS4_13SM90_TMA_LOADENS15_INS16_ILi2ELi4ELi3EEES19_NSW_INS5_IJS1A_SF_EEENS5_IJSF_SC_EEEEEEENS4_39AutoVectorizingCopyWithAssumedAlignmentILi128EEENS4_14SM90_TMA_STOREES23_S25_S25_EEEvvEEEEvNT_6ParamsE --------------------------
	.section	.nv.constant0._ZN7cutlass13device_kernelINS_4gemm6kernel13GemmUniversalIN4cute5tupleIJiiiiEEENS1_10collective13CollectiveMmaINS1_35MainloopSm100TmaUmmaWarpSpecializedILi4ELi2ELi4ENS5_IJNS4_1CILi2EEESB_NSA_ILi1EEEEEEEENS5_IJNSA_ILi64EEENSA_ILi128EEESG_EEENS_12float_e5m2_tENS5_IJlSC_lEEESI_SJ_NS4_8TiledMMAINS4_8MMA_AtomIJNS4_10MMA_TraitsINS4_19SM100_MMA_F8F6F4_SSEJSI_SI_fSF_SG_NS4_17integral_constantINS4_4UMMA5MajorELSQ_0EEESR_NSO_INSP_7ScaleInELSS_0EEEST_EEEEEENS4_6LayoutINS5_IJSC_SC_SC_EEENS5_IJNSA_ILi0EEESY_SY_EEEEENS5_IJNS4_10UnderscoreES11_S11_EEEEENS4_23SM90_TMA_LOAD_MULTICASTENS4_14ComposedLayoutINS4_7SwizzleILi3ELi4ELi3EEENS4_18smem_ptr_flag_bitsILi8EEENSW_INS5_IJNSA_ILi8EEESG_EEENS5_IJSG_SC_EEEEEEEvNS4_8identityES14_S1E_vS1F_EENS_8epilogue10collective18CollectiveEpilogueINS1H_23Sm100TmaWarpSpecializedILi2ELi2ELi32ELb0ELb0EEEJSH_NS5_IJNSW_ISF_SC_EES1M_EEESI_SJ_SI_SJ_NS1H_6fusion15FusionCallbacksIS1L_NS1O_17LinearCombinationISI_fSI_fLNS_15FloatRoundStyleE2EEESH_S1N_JEEENS4_5SM1004TMEM4LOAD26SM100_TMEM_LOAD_16dp32b32xENS4_13SM90_TMA_LOADENS15_INS16_ILi2ELi4ELi3EEES19_NSW_INS5_IJS1A_SF_EEENS5_IJSF_SC_EEEEEEENS4_39AutoVectorizingCopyWithAssumedAlignmentILi128EEENS4_14SM90_TMA_STOREES23_S25_S25_EEEvvEEEEvNT_6ParamsE,"a",@progbits
	.sectionflags	@""
	.align	4
.nv.constant0._ZN7cutlass13device_kernelINS_4gemm6kernel13GemmUniversalIN4cute5tupleIJiiiiEEENS1_10collective13CollectiveMmaINS1_35MainloopSm100TmaUmmaWarpSpecializedILi4ELi2ELi4ENS5_IJNS4_1CILi2EEESB_NSA_ILi1EEEEEEEENS5_IJNSA_ILi64EEENSA_ILi128EEESG_EEENS_12float_e5m2_tENS5_IJlSC_lEEESI_SJ_NS4_8TiledMMAINS4_8MMA_AtomIJNS4_10MMA_TraitsINS4_19SM100_MMA_F8F6F4_SSEJSI_SI_fSF_SG_NS4_17integral_constantINS4_4UMMA5MajorELSQ_0EEESR_NSO_INSP_7ScaleInELSS_0EEEST_EEEEEENS4_6LayoutINS5_IJSC_SC_SC_EEENS5_IJNSA_ILi0EEESY_SY_EEEEENS5_IJNS4_10UnderscoreES11_S11_EEEEENS4_23SM90_TMA_LOAD_MULTICASTENS4_14ComposedLayoutINS4_7SwizzleILi3ELi4ELi3EEENS4_18smem_ptr_flag_bitsILi8EEENSW_INS5_IJNSA_ILi8EEESG_EEENS5_IJSG_SC_EEEEEEEvNS4_8identityES14_S1E_vS1F_EENS_8epilogue10collective18CollectiveEpilogueINS1H_23Sm100TmaWarpSpecializedILi2ELi2ELi32ELb0ELb0EEEJSH_NS5_IJNSW_ISF_SC_EES1M_EEESI_SJ_SI_SJ_NS1H_6fusion15FusionCallbacksIS1L_NS1O_17LinearCombinationISI_fSI_fLNS_15FloatRoundStyleE2EEESH_S1N_JEEENS4_5SM1004TMEM4LOAD26SM100_TMEM_LOAD_16dp32b32xENS4_13SM90_TMA_LOADENS15_INS16_ILi2ELi4ELi3EEES19_NSW_INS5_IJS1A_SF_EEENS5_IJSF_SC_EEEEEEENS4_39AutoVectorizingCopyWithAssumedAlignmentILi128EEENS4_14SM90_TMA_STOREES23_S25_S25_EEEvvEEEEvNT_6ParamsE:
	.zero		2944


//--------------------- SYMBOLS --------------------------

	.type		.nv.reservedSmem.offset0,@object
	.size		.nv.reservedSmem.offset0,0x4
	.type		.nv.reservedSmem.cap,@object
	.size		.nv.reservedSmem.cap,0x4
	.type		__assertfail,@function
